//
// Generated by NVIDIA NVVM Compiler
//
// Compiler Build ID: CL-36424714
// Cuda compilation tools, release 13.0, V13.0.88
// Based on NVVM 20.0.0
//

.version 9.0
.target sm_100
.address_size 64

	// .globl	_Z12zeroesKernelPdS_S_S_i

.visible .entry _Z12zeroesKernelPdS_S_S_i(
	.param .u64 .ptr .align 1 _Z12zeroesKernelPdS_S_S_i_param_0,
	.param .u64 .ptr .align 1 _Z12zeroesKernelPdS_S_S_i_param_1,
	.param .u64 .ptr .align 1 _Z12zeroesKernelPdS_S_S_i_param_2,
	.param .u64 .ptr .align 1 _Z12zeroesKernelPdS_S_S_i_param_3,
	.param .u32 _Z12zeroesKernelPdS_S_S_i_param_4
)
{
	.reg .pred 	%p<3>;
	.reg .b32 	%r<8>;
	.reg .b64 	%rd<21>;

	ld.param.u64 	%rd10, [_Z12zeroesKernelPdS_S_S_i_param_0];
	ld.param.u64 	%rd11, [_Z12zeroesKernelPdS_S_S_i_param_1];
	ld.param.u64 	%rd12, [_Z12zeroesKernelPdS_S_S_i_param_2];
	ld.param.u64 	%rd13, [_Z12zeroesKernelPdS_S_S_i_param_3];
	ld.param.s32 	%rd2, [_Z12zeroesKernelPdS_S_S_i_param_4];
	mov.u32 	%r2, %tid.x;
	mov.u32 	%r3, %ctaid.x;
	mov.u32 	%r4, %ntid.x;
	mad.lo.s32 	%r5, %r3, %r4, %r2;
	mov.u32 	%r6, %nctaid.x;
	mul.lo.s32 	%r1, %r4, %r6;
	add.s32 	%r7, %r5, %r1;
	cvt.u64.u32 	%rd20, %r7;
	setp.ge.u64 	%p1, %rd20, %rd2;
	@%p1 bra 	$L__BB0_3;
	cvt.u64.u32 	%rd3, %r1;
	cvta.to.global.u64 	%rd4, %rd10;
	cvta.to.global.u64 	%rd5, %rd11;
	cvta.to.global.u64 	%rd6, %rd12;
	cvta.to.global.u64 	%rd7, %rd13;
$L__BB0_2:
	shl.b64 	%rd14, %rd20, 3;
	add.s64 	%rd15, %rd4, %rd14;
	mov.b64 	%rd16, 0;
	st.global.u64 	[%rd15], %rd16;
	add.s64 	%rd17, %rd5, %rd14;
	st.global.u64 	[%rd17], %rd16;
	add.s64 	%rd18, %rd6, %rd14;
	st.global.u64 	[%rd18], %rd16;
	add.s64 	%rd19, %rd7, %rd14;
	st.global.u64 	[%rd19], %rd16;
	bar.sync 	0;
	add.s64 	%rd20, %rd20, %rd3;
	setp.lt.u64 	%p2, %rd20, %rd2;
	@%p2 bra 	$L__BB0_2;
$L__BB0_3:
	ret;

}
	// .globl	_Z13scatterKernelPdS_S_S_iidiid
.visible .entry _Z13scatterKernelPdS_S_S_iidiid(
	.param .u64 .ptr .align 1 _Z13scatterKernelPdS_S_S_iidiid_param_0,
	.param .u64 .ptr .align 1 _Z13scatterKernelPdS_S_S_iidiid_param_1,
	.param .u64 .ptr .align 1 _Z13scatterKernelPdS_S_S_iidiid_param_2,
	.param .u64 .ptr .align 1 _Z13scatterKernelPdS_S_S_iidiid_param_3,
	.param .u32 _Z13scatterKernelPdS_S_S_iidiid_param_4,
	.param .u32 _Z13scatterKernelPdS_S_S_iidiid_param_5,
	.param .f64 _Z13scatterKernelPdS_S_S_iidiid_param_6,
	.param .u32 _Z13scatterKernelPdS_S_S_iidiid_param_7,
	.param .u32 _Z13scatterKernelPdS_S_S_iidiid_param_8,
	.param .f64 _Z13scatterKernelPdS_S_S_iidiid_param_9
)
{
	.reg .pred 	%p<4>;
	.reg .b32 	%r<13>;
	.reg .b64 	%rd<25>;
	.reg .b64 	%fd<37>;

	ld.param.u64 	%rd10, [_Z13scatterKernelPdS_S_S_iidiid_param_0];
	ld.param.u64 	%rd11, [_Z13scatterKernelPdS_S_S_iidiid_param_1];
	ld.param.u64 	%rd12, [_Z13scatterKernelPdS_S_S_iidiid_param_2];
	ld.param.u64 	%rd13, [_Z13scatterKernelPdS_S_S_iidiid_param_3];
	ld.param.u32 	%r3, [_Z13scatterKernelPdS_S_S_iidiid_param_4];
	ld.param.u32 	%r4, [_Z13scatterKernelPdS_S_S_iidiid_param_5];
	ld.param.u32 	%r5, [_Z13scatterKernelPdS_S_S_iidiid_param_7];
	ld.param.u32 	%r6, [_Z13scatterKernelPdS_S_S_iidiid_param_8];
	ld.param.f64 	%fd2, [_Z13scatterKernelPdS_S_S_iidiid_param_9];
	cvta.to.global.u64 	%rd1, %rd13;
	cvta.to.global.u64 	%rd2, %rd12;
	cvta.to.global.u64 	%rd3, %rd11;
	cvta.to.global.u64 	%rd4, %rd10;
	mov.u32 	%r7, %tid.x;
	mov.u32 	%r8, %ctaid.x;
	mov.u32 	%r1, %ntid.x;
	mad.lo.s32 	%r2, %r8, %r1, %r7;
	setp.ne.s32 	%p1, %r2, 0;
	@%p1 bra 	$L__BB1_2;
	mad.lo.s32 	%r9, %r5, %r4, %r6;
	mul.wide.s32 	%rd14, %r9, 8;
	add.s64 	%rd15, %rd4, %rd14;
	ld.global.f64 	%fd3, [%rd15];
	add.f64 	%fd4, %fd2, %fd3;
	st.global.f64 	[%rd15], %fd4;
	add.s64 	%rd16, %rd3, %rd14;
	ld.global.f64 	%fd5, [%rd16];
	sub.f64 	%fd6, %fd5, %fd2;
	st.global.f64 	[%rd16], %fd6;
	add.s64 	%rd17, %rd2, %rd14;
	ld.global.f64 	%fd7, [%rd17];
	sub.f64 	%fd8, %fd7, %fd2;
	st.global.f64 	[%rd17], %fd8;
	add.s64 	%rd18, %rd1, %rd14;
	ld.global.f64 	%fd9, [%rd18];
	add.f64 	%fd10, %fd2, %fd9;
	st.global.f64 	[%rd18], %fd10;
$L__BB1_2:
	bar.sync 	0;
	cvt.u64.u32 	%rd24, %r2;
	mul.lo.s32 	%r10, %r4, %r3;
	cvt.s64.s32 	%rd6, %r10;
	setp.ge.u64 	%p2, %rd24, %rd6;
	@%p2 bra 	$L__BB1_5;
	mov.u32 	%r11, %nctaid.x;
	mul.lo.s32 	%r12, %r1, %r11;
	cvt.u64.u32 	%rd7, %r12;
$L__BB1_4:
	ld.param.f64 	%fd36, [_Z13scatterKernelPdS_S_S_iidiid_param_6];
	shl.b64 	%rd19, %rd24, 3;
	add.s64 	%rd20, %rd4, %rd19;
	ld.global.f64 	%fd11, [%rd20];
	add.f64 	%fd12, %fd11, %fd11;
	add.s64 	%rd21, %rd1, %rd19;
	ld.global.f64 	%fd13, [%rd21];
	fma.rn.f64 	%fd14, %fd13, 0d4000000000000000, %fd12;
	add.s64 	%rd22, %rd3, %rd19;
	ld.global.f64 	%fd15, [%rd22];
	add.f64 	%fd16, %fd15, %fd15;
	sub.f64 	%fd17, %fd14, %fd16;
	add.s64 	%rd23, %rd2, %rd19;
	ld.global.f64 	%fd18, [%rd23];
	add.f64 	%fd19, %fd18, %fd18;
	sub.f64 	%fd20, %fd17, %fd19;
	mul.f64 	%fd21, %fd36, 0d4010000000000000;
	div.rn.f64 	%fd22, %fd20, %fd21;
	mul.f64 	%fd23, %fd36, %fd22;
	sub.f64 	%fd24, %fd12, %fd23;
	sub.f64 	%fd25, %fd24, %fd11;
	st.global.f64 	[%rd20], %fd25;
	ld.global.f64 	%fd26, [%rd22];
	fma.rn.f64 	%fd27, %fd26, 0d4000000000000000, %fd23;
	sub.f64 	%fd28, %fd27, %fd26;
	st.global.f64 	[%rd22], %fd28;
	ld.global.f64 	%fd29, [%rd23];
	fma.rn.f64 	%fd30, %fd29, 0d4000000000000000, %fd23;
	sub.f64 	%fd31, %fd30, %fd29;
	st.global.f64 	[%rd23], %fd31;
	ld.global.f64 	%fd32, [%rd21];
	add.f64 	%fd33, %fd32, %fd32;
	sub.f64 	%fd34, %fd33, %fd23;
	sub.f64 	%fd35, %fd34, %fd32;
	st.global.f64 	[%rd21], %fd35;
	bar.sync 	0;
	add.s64 	%rd24, %rd24, %rd7;
	setp.lt.u64 	%p3, %rd24, %rd6;
	@%p3 bra 	$L__BB1_4;
$L__BB1_5:
	ret;

}
	// .globl	_Z13connectKernelPdS_S_S_S_iiiiidddd
.visible .entry _Z13connectKernelPdS_S_S_S_iiiiidddd(
	.param .u64 .ptr .align 1 _Z13connectKernelPdS_S_S_S_iiiiidddd_param_0,
	.param .u64 .ptr .align 1 _Z13connectKernelPdS_S_S_S_iiiiidddd_param_1,
	.param .u64 .ptr .align 1 _Z13connectKernelPdS_S_S_S_iiiiidddd_param_2,
	.param .u64 .ptr .align 1 _Z13connectKernelPdS_S_S_S_iiiiidddd_param_3,
	.param .u64 .ptr .align 1 _Z13connectKernelPdS_S_S_S_iiiiidddd_param_4,
	.param .u32 _Z13connectKernelPdS_S_S_S_iiiiidddd_param_5,
	.param .u32 _Z13connectKernelPdS_S_S_S_iiiiidddd_param_6,
	.param .u32 _Z13connectKernelPdS_S_S_S_iiiiidddd_param_7,
	.param .u32 _Z13connectKernelPdS_S_S_S_iiiiidddd_param_8,
	.param .u32 _Z13connectKernelPdS_S_S_S_iiiiidddd_param_9,
	.param .f64 _Z13connectKernelPdS_S_S_S_iiiiidddd_param_10,
	.param .f64 _Z13connectKernelPdS_S_S_S_iiiiidddd_param_11,
	.param .f64 _Z13connectKernelPdS_S_S_S_iiiiidddd_param_12,
	.param .f64 _Z13connectKernelPdS_S_S_S_iiiiidddd_param_13
)
{
	.reg .pred 	%p<12>;
	.reg .b32 	%r<21>;
	.reg .b64 	%rd<68>;
	.reg .b64 	%fd<19>;

	ld.param.u64 	%rd29, [_Z13connectKernelPdS_S_S_S_iiiiidddd_param_0];
	ld.param.u64 	%rd30, [_Z13connectKernelPdS_S_S_S_iiiiidddd_param_1];
	ld.param.u64 	%rd31, [_Z13connectKernelPdS_S_S_S_iiiiidddd_param_2];
	ld.param.u64 	%rd32, [_Z13connectKernelPdS_S_S_S_iiiiidddd_param_3];
	ld.param.u32 	%r3, [_Z13connectKernelPdS_S_S_S_iiiiidddd_param_5];
	ld.param.u32 	%r4, [_Z13connectKernelPdS_S_S_S_iiiiidddd_param_6];
	ld.param.u32 	%r5, [_Z13connectKernelPdS_S_S_S_iiiiidddd_param_7];
	ld.param.u32 	%r6, [_Z13connectKernelPdS_S_S_S_iiiiidddd_param_8];
	ld.param.u32 	%r7, [_Z13connectKernelPdS_S_S_S_iiiiidddd_param_9];
	ld.param.f64 	%fd1, [_Z13connectKernelPdS_S_S_S_iiiiidddd_param_10];
	ld.param.f64 	%fd2, [_Z13connectKernelPdS_S_S_S_iiiiidddd_param_11];
	ld.param.f64 	%fd3, [_Z13connectKernelPdS_S_S_S_iiiiidddd_param_12];
	ld.param.f64 	%fd4, [_Z13connectKernelPdS_S_S_S_iiiiidddd_param_13];
	cvta.to.global.u64 	%rd1, %rd29;
	cvta.to.global.u64 	%rd2, %rd31;
	cvta.to.global.u64 	%rd3, %rd32;
	cvta.to.global.u64 	%rd4, %rd30;
	mov.u32 	%r8, %tid.x;
	mov.u32 	%r9, %ctaid.x;
	mov.u32 	%r10, %ntid.x;
	mad.lo.s32 	%r1, %r9, %r10, %r8;
	mov.u32 	%r11, %nctaid.x;
	mul.lo.s32 	%r2, %r10, %r11;
	add.s32 	%r12, %r4, %r1;
	cvt.u64.u32 	%rd63, %r12;
	mul.lo.s32 	%r13, %r4, %r3;
	cvt.s64.s32 	%rd6, %r13;
	setp.ge.u64 	%p1, %rd63, %rd6;
	@%p1 bra 	$L__BB2_3;
	cvt.s64.s32 	%rd7, %r4;
$L__BB2_2:
	shl.b64 	%rd33, %rd63, 3;
	add.s64 	%rd34, %rd4, %rd33;
	ld.global.f64 	%fd5, [%rd34];
	sub.s64 	%rd35, %rd63, %rd7;
	shl.b64 	%rd36, %rd35, 3;
	add.s64 	%rd37, %rd3, %rd36;
	ld.global.f64 	%fd6, [%rd37];
	st.global.f64 	[%rd34], %fd6;
	st.global.f64 	[%rd37], %fd5;
	cvt.u64.u32 	%rd38, %r2;
	add.s64 	%rd63, %rd63, %rd38;
	setp.lt.u64 	%p2, %rd63, %rd6;
	@%p2 bra 	$L__BB2_2;
$L__BB2_3:
	bar.sync 	0;
	add.s32 	%r14, %r1, 1;
	cvt.u64.u32 	%rd64, %r14;
	setp.ge.u64 	%p3, %rd64, %rd6;
	@%p3 bra 	$L__BB2_11;
	cvt.s64.s32 	%rd11, %r4;
	cvt.u64.u32 	%rd12, %r2;
	cvt.u32.u64 	%r15, %rd11;
$L__BB2_5:
	or.b64  	%rd39, %rd64, %rd11;
	and.b64  	%rd40, %rd39, -4294967296;
	setp.ne.s64 	%p4, %rd40, 0;
	@%p4 bra 	$L__BB2_7;
	cvt.u32.u64 	%r16, %rd64;
	rem.u32 	%r17, %r16, %r15;
	cvt.u64.u32 	%rd65, %r17;
	bra.uni 	$L__BB2_8;
$L__BB2_7:
	rem.u64 	%rd65, %rd64, %rd11;
$L__BB2_8:
	setp.eq.s64 	%p5, %rd65, 0;
	@%p5 bra 	$L__BB2_10;
	shl.b64 	%rd41, %rd64, 3;
	add.s64 	%rd42, %rd2, %rd41;
	ld.global.f64 	%fd7, [%rd42+-8];
	add.s64 	%rd43, %rd1, %rd41;
	st.global.f64 	[%rd43], %fd7;
	st.global.f64 	[%rd42+-8], %fd7;
$L__BB2_10:
	add.s64 	%rd64, %rd64, %rd12;
	setp.lt.u64 	%p6, %rd64, %rd6;
	@%p6 bra 	$L__BB2_5;
$L__BB2_11:
	bar.sync 	0;
	cvt.u64.u32 	%rd67, %r1;
	cvt.s64.s32 	%rd19, %r3;
	setp.ge.u64 	%p7, %rd67, %rd19;
	@%p7 bra 	$L__BB2_14;
	cvt.s64.s32 	%rd20, %r4;
	cvt.u64.u32 	%rd50, %r2;
	mov.u64 	%rd66, %rd67;
$L__BB2_13:
	mul.lo.s64 	%rd44, %rd66, %rd20;
	add.s64 	%rd45, %rd44, %rd20;
	shl.b64 	%rd46, %rd45, 3;
	add.s64 	%rd47, %rd2, %rd46;
	ld.global.f64 	%fd8, [%rd47+-8];
	mul.f64 	%fd9, %fd4, %fd8;
	st.global.f64 	[%rd47+-8], %fd9;
	shl.b64 	%rd48, %rd44, 3;
	add.s64 	%rd49, %rd1, %rd48;
	ld.global.f64 	%fd10, [%rd49];
	mul.f64 	%fd11, %fd3, %fd10;
	st.global.f64 	[%rd49], %fd11;
	bar.sync 	0;
	add.s64 	%rd66, %rd66, %rd50;
	setp.lt.u64 	%p8, %rd66, %rd19;
	@%p8 bra 	$L__BB2_13;
$L__BB2_14:
	cvt.s64.s32 	%rd21, %r4;
	setp.ge.u64 	%p9, %rd67, %rd21;
	@%p9 bra 	$L__BB2_17;
	cvt.u32.u64 	%r18, %rd6;
	sub.s32 	%r19, %r18, %r4;
	cvt.s64.s32 	%rd22, %r19;
	cvt.u64.u32 	%rd23, %r2;
$L__BB2_16:
	add.s64 	%rd51, %rd67, %rd22;
	shl.b64 	%rd52, %rd51, 3;
	add.s64 	%rd53, %rd3, %rd52;
	ld.global.f64 	%fd12, [%rd53];
	mul.f64 	%fd13, %fd2, %fd12;
	st.global.f64 	[%rd53], %fd13;
	shl.b64 	%rd54, %rd67, 3;
	add.s64 	%rd55, %rd4, %rd54;
	ld.global.f64 	%fd14, [%rd55];
	mul.f64 	%fd15, %fd1, %fd14;
	st.global.f64 	[%rd55], %fd15;
	bar.sync 	0;
	add.s64 	%rd67, %rd67, %rd23;
	setp.lt.u64 	%p10, %rd67, %rd21;
	@%p10 bra 	$L__BB2_16;
$L__BB2_17:
	bar.sync 	0;
	setp.ne.s32 	%p11, %r1, 0;
	@%p11 bra 	$L__BB2_19;
	ld.param.u64 	%rd62, [_Z13connectKernelPdS_S_S_S_iiiiidddd_param_4];
	mad.lo.s32 	%r20, %r6, %r4, %r7;
	mul.wide.s32 	%rd56, %r20, 8;
	add.s64 	%rd57, %rd4, %rd56;
	ld.global.f64 	%fd16, [%rd57];
	add.s64 	%rd58, %rd3, %rd56;
	ld.global.f64 	%fd17, [%rd58];
	add.f64 	%fd18, %fd16, %fd17;
	cvta.to.global.u64 	%rd59, %rd62;
	mul.wide.s32 	%rd60, %r5, 8;
	add.s64 	%rd61, %rd59, %rd60;
	st.global.f64 	[%rd61], %fd18;
$L__BB2_19:
	ret;

}


// ===== COMPILED SASS (sm_100) =====

	.target	sm_100

	.elftype	@"ET_EXEC"


//--------------------- .note.nv.tkinfo           --------------------------
	.section	.note.nv.tkinfo,"",@"SHT_NOTE"
	.sectionflags	@"SHF_NOTE_NV_TKINFO"
	.tkinfo
        /*0018*/ 	.word	0x00000002
        /*0030*/ 	.string	""
        /*0030*/ 	.string	"ptxas"
        /*0030*/ 	.string	"Cuda compilation tools, release 13.0, V13.0.88"
        /*0030*/ 	.string	"Build cuda_13.0.r13.0/compiler.36424714_0"
        /*0030*/ 	.string	"-arch sm_100 -m 64 "



//--------------------- .note.nv.cuinfo           --------------------------
	.section	.note.nv.cuinfo,"",@"SHT_NOTE"
	.sectionflags	@"SHF_NOTE_NV_CUINFO"
        /*0018*/ 	.short	0x0002
        /*001a*/ 	.short	0x0064
        /*001c*/ 	.short	0x0082
	.zero		2


//--------------------- .nv.info                  --------------------------
	.section	.nv.info,"",@"SHT_CUDA_INFO"
	.align	4


	//----- nvinfo : EIATTR_REGCOUNT
	.align		4
        /*0000*/ 	.byte	0x04, 0x2f
        /*0002*/ 	.short	(.L_1 - .L_0)
	.align		4
.L_0:
        /*0004*/ 	.word	index@(_Z12zeroesKernelPdS_S_S_i)
        /*0008*/ 	.word	0x00000010


	//----- nvinfo : EIATTR_FRAME_SIZE
	.align		4
.L_1:
        /*000c*/ 	.byte	0x04, 0x11
        /*000e*/ 	.short	(.L_3 - .L_2)
	.align		4
.L_2:
        /*0010*/ 	.word	index@(_Z12zeroesKernelPdS_S_S_i)
        /*0014*/ 	.word	0x00000000


	//----- nvinfo : EIATTR_REGCOUNT
	.align		4
.L_3:
        /*0018*/ 	.byte	0x04, 0x2f
        /*001a*/ 	.short	(.L_5 - .L_4)
	.align		4
.L_4:
        /*001c*/ 	.word	index@(_Z13scatterKernelPdS_S_S_iidiid)
        /*0020*/ 	.word	0x00000026


	//----- nvinfo : EIATTR_FRAME_SIZE
	.align		4
.L_5:
        /*0024*/ 	.byte	0x04, 0x11
        /*0026*/ 	.short	(.L_7 - .L_6)
	.align		4
.L_6:
        /*0028*/ 	.word	index@($__internal_1_$__cuda_sm20_div_rn_f64_full)
        /*002c*/ 	.word	0x00000000


	//----- nvinfo : EIATTR_FRAME_SIZE
	.align		4
.L_7:
        /*0030*/ 	.byte	0x04, 0x11
        /*0032*/ 	.short	(.L_9 - .L_8)
	.align		4
.L_8:
        /*0034*/ 	.word	index@(_Z13scatterKernelPdS_S_S_iidiid)
        /*0038*/ 	.word	0x00000000


	//----- nvinfo : EIATTR_REGCOUNT
	.align		4
.L_9:
        /*003c*/ 	.byte	0x04, 0x2f
        /*003e*/ 	.short	(.L_11 - .L_10)
	.align		4
.L_10:
        /*0040*/ 	.word	index@(_Z13connectKernelPdS_S_S_S_iiiiidddd)
        /*0044*/ 	.word	0x00000016


	//----- nvinfo : EIATTR_FRAME_SIZE
	.align		4
.L_11:
        /*0048*/ 	.byte	0x04, 0x11
        /*004a*/ 	.short	(.L_13 - .L_12)
	.align		4
.L_12:
        /*004c*/ 	.word	index@($__internal_0_$__cuda_sm20_rem_u64)
        /*0050*/ 	.word	0x00000000


	//----- nvinfo : EIATTR_FRAME_SIZE
	.align		4
.L_13:
        /*0054*/ 	.byte	0x04, 0x11
        /*0056*/ 	.short	(.L_15 - .L_14)
	.align		4
.L_14:
        /*0058*/ 	.word	index@(_Z13connectKernelPdS_S_S_S_iiiiidddd)
        /*005c*/ 	.word	0x00000000


	//----- nvinfo : EIATTR_MIN_STACK_SIZE
	.align		4
.L_15:
        /*0060*/ 	.byte	0x04, 0x12
        /*0062*/ 	.short	(.L_17 - .L_16)
	.align		4
.L_16:
        /*0064*/ 	.word	index@(_Z13connectKernelPdS_S_S_S_iiiiidddd)
        /*0068*/ 	.word	0x00000000


	//----- nvinfo : EIATTR_MIN_STACK_SIZE
	.align		4
.L_17:
        /*006c*/ 	.byte	0x04, 0x12
        /*006e*/ 	.short	(.L_19 - .L_18)
	.align		4
.L_18:
        /*0070*/ 	.word	index@(_Z13scatterKernelPdS_S_S_iidiid)
        /*0074*/ 	.word	0x00000000


	//----- nvinfo : EIATTR_MIN_STACK_SIZE
	.align		4
.L_19:
        /*0078*/ 	.byte	0x04, 0x12
        /*007a*/ 	.short	(.L_21 - .L_20)
	.align		4
.L_20:
        /*007c*/ 	.word	index@(_Z12zeroesKernelPdS_S_S_i)
        /*0080*/ 	.word	0x00000000
.L_21:


//--------------------- .nv.compat                --------------------------
	.section	.nv.compat,"",@"SHT_CUDA_COMPAT_INFO"
	.align	4
        /*0000*/ 	.byte	0x02, 0x09, 0x00, 0x00, 0x02, 0x02, 0x01, 0x00, 0x02, 0x05, 0x05, 0x00, 0x03, 0x07, 0x01, 0x01
        /*0010*/ 	.byte	0x02, 0x03, 0x00, 0x00, 0x02, 0x06, 0x01, 0x00, 0x04, 0x0b, 0x08, 0x00, 0x01, 0x00, 0x00, 0x00
        /*0020*/ 	.byte	0x00, 0x00, 0x00, 0x00


//--------------------- .nv.info._Z13connectKernelPdS_S_S_S_iiiiidddd --------------------------
	.section	.nv.info._Z13connectKernelPdS_S_S_S_iiiiidddd,"",@"SHT_CUDA_INFO"
	.sectionflags	@""
	.align	4


	//----- nvinfo : EIATTR_CUDA_API_VERSION
	.align		4
        /*0000*/ 	.byte	0x04, 0x37
        /*0002*/ 	.short	(.L_23 - .L_22)
.L_22:
        /*0004*/ 	.word	0x00000082


	//----- nvinfo : EIATTR_KPARAM_INFO
	.align		4
.L_23:
        /*0008*/ 	.byte	0x04, 0x17
        /*000a*/ 	.short	(.L_25 - .L_24)
.L_24:
        /*000c*/ 	.word	0x00000000
        /*0010*/ 	.short	0x000d
        /*0012*/ 	.short	0x0058
        /*0014*/ 	.byte	0x00, 0xf0, 0x21, 0x00


	//----- nvinfo : EIATTR_KPARAM_INFO
	.align		4
.L_25:
        /*0018*/ 	.byte	0x04, 0x17
        /*001a*/ 	.short	(.L_27 - .L_26)
.L_26:
        /*001c*/ 	.word	0x00000000
        /*0020*/ 	.short	0x000c
        /*0022*/ 	.short	0x0050
        /*0024*/ 	.byte	0x00, 0xf0, 0x21, 0x00


	//----- nvinfo : EIATTR_KPARAM_INFO
	.align		4
.L_27:
        /*0028*/ 	.byte	0x04, 0x17
        /*002a*/ 	.short	(.L_29 - .L_28)
.L_28:
        /*002c*/ 	.word	0x00000000
        /*0030*/ 	.short	0x000b
        /*0032*/ 	.short	0x0048
        /*0034*/ 	.byte	0x00, 0xf0, 0x21, 0x00


	//----- nvinfo : EIATTR_KPARAM_INFO
	.align		4
.L_29:
        /*0038*/ 	.byte	0x04, 0x17
        /*003a*/ 	.short	(.L_31 - .L_30)
.L_30:
        /*003c*/ 	.word	0x00000000
        /*0040*/ 	.short	0x000a
        /*0042*/ 	.short	0x0040
        /*0044*/ 	.byte	0x00, 0xf0, 0x21, 0x00


	//----- nvinfo : EIATTR_KPARAM_INFO
	.align		4
.L_31:
        /*0048*/ 	.byte	0x04, 0x17
        /*004a*/ 	.short	(.L_33 - .L_32)
.L_32:
        /*004c*/ 	.word	0x00000000
        /*0050*/ 	.short	0x0009
        /*0052*/ 	.short	0x0038
        /*0054*/ 	.byte	0x00, 0xf0, 0x11, 0x00


	//----- nvinfo : EIATTR_KPARAM_INFO
	.align		4
.L_33:
        /*0058*/ 	.byte	0x04, 0x17
        /*005a*/ 	.short	(.L_35 - .L_34)
.L_34:
        /*005c*/ 	.word	0x00000000
        /*0060*/ 	.short	0x0008
        /*0062*/ 	.short	0x0034
        /*0064*/ 	.byte	0x00, 0xf0, 0x11, 0x00


	//----- nvinfo : EIATTR_KPARAM_INFO
	.align		4
.L_35:
        /*0068*/ 	.byte	0x04, 0x17
        /*006a*/ 	.short	(.L_37 - .L_36)
.L_36:
        /*006c*/ 	.word	0x00000000
        /*0070*/ 	.short	0x0007
        /*0072*/ 	.short	0x0030
        /*0074*/ 	.byte	0x00, 0xf0, 0x11, 0x00


	//----- nvinfo : EIATTR_KPARAM_INFO
	.align		4
.L_37:
        /*0078*/ 	.byte	0x04, 0x17
        /*007a*/ 	.short	(.L_39 - .L_38)
.L_38:
        /*007c*/ 	.word	0x00000000
        /*0080*/ 	.short	0x0006
        /*0082*/ 	.short	0x002c
        /*0084*/ 	.byte	0x00, 0xf0, 0x11, 0x00


	//----- nvinfo : EIATTR_KPARAM_INFO
	.align		4
.L_39:
        /*0088*/ 	.byte	0x04, 0x17
        /*008a*/ 	.short	(.L_41 - .L_40)
.L_40:
        /*008c*/ 	.word	0x00000000
        /*0090*/ 	.short	0x0005
        /*0092*/ 	.short	0x0028
        /*0094*/ 	.byte	0x00, 0xf0, 0x11, 0x00


	//----- nvinfo : EIATTR_KPARAM_INFO
	.align		4
.L_41:
        /*0098*/ 	.byte	0x04, 0x17
        /*009a*/ 	.short	(.L_43 - .L_42)
.L_42:
        /*009c*/ 	.word	0x00000000
        /*00a0*/ 	.short	0x0004
        /*00a2*/ 	.short	0x0020
        /*00a4*/ 	.byte	0x00, 0xf5, 0x21, 0x00


	//----- nvinfo : EIATTR_KPARAM_INFO
	.align		4
.L_43:
        /*00a8*/ 	.byte	0x04, 0x17
        /*00aa*/ 	.short	(.L_45 - .L_44)
.L_44:
        /*00ac*/ 	.word	0x00000000
        /*00b0*/ 	.short	0x0003
        /*00b2*/ 	.short	0x0018
        /*00b4*/ 	.byte	0x00, 0xf5, 0x21, 0x00


	//----- nvinfo : EIATTR_KPARAM_INFO
	.align		4
.L_45:
        /*00b8*/ 	.byte	0x04, 0x17
        /*00ba*/ 	.short	(.L_47 - .L_46)
.L_46:
        /*00bc*/ 	.word	0x00000000
        /*00c0*/ 	.short	0x0002
        /*00c2*/ 	.short	0x0010
        /*00c4*/ 	.byte	0x00, 0xf5, 0x21, 0x00


	//----- nvinfo : EIATTR_KPARAM_INFO
	.align		4
.L_47:
        /*00c8*/ 	.byte	0x04, 0x17
        /*00ca*/ 	.short	(.L_49 - .L_48)
.L_48:
        /*00cc*/ 	.word	0x00000000
        /*00d0*/ 	.short	0x0001
        /*00d2*/ 	.short	0x0008
        /*00d4*/ 	.byte	0x00, 0xf5, 0x21, 0x00


	//----- nvinfo : EIATTR_KPARAM_INFO
	.align		4
.L_49:
        /*00d8*/ 	.byte	0x04, 0x17
        /*00da*/ 	.short	(.L_51 - .L_50)
.L_50:
        /*00dc*/ 	.word	0x00000000
        /*00e0*/ 	.short	0x0000
        /*00e2*/ 	.short	0x0000
        /*00e4*/ 	.byte	0x00, 0xf5, 0x21, 0x00


	//----- nvinfo : EIATTR_SPARSE_MMA_MASK
	.align		4
.L_51:
        /*00e8*/ 	.byte	0x03, 0x50
        /*00ea*/ 	.short	0x0000


	//----- nvinfo : EIATTR_MAXREG_COUNT
	.align		4
        /*00ec*/ 	.byte	0x03, 0x1b
        /*00ee*/ 	.short	0x00ff


	//----- nvinfo : EIATTR_NUM_BARRIERS
	.align		4
        /*00f0*/ 	.byte	0x02, 0x4c
        /*00f2*/ 	.byte	0x01
	.zero		1


	//----- nvinfo : EIATTR_MERCURY_ISA_VERSION
	.align		4
        /*00f4*/ 	.byte	0x03, 0x5f
        /*00f6*/ 	.short	0x0101


	//----- nvinfo : EIATTR_VRC_CTA_INIT_COUNT
	.align		4
        /*00f8*/ 	.byte	0x02, 0x4a
	.zero		1
	.zero		1


	//----- nvinfo : EIATTR_EXIT_INSTR_OFFSETS
	.align		4
        /*00fc*/ 	.byte	0x04, 0x1c
        /*00fe*/ 	.short	(.L_53 - .L_52)


	//   ....[0]....
.L_52:
        /*0100*/ 	.word	0x00000a00


	//   ....[1]....
        /*0104*/ 	.word	0x00000ae0


	//----- nvinfo : EIATTR_CRS_STACK_SIZE
	.align		4
.L_53:
        /*0108*/ 	.byte	0x04, 0x1e
        /*010a*/ 	.short	(.L_55 - .L_54)
.L_54:
        /*010c*/ 	.word	0x00000000


	//----- nvinfo : EIATTR_CBANK_PARAM_SIZE
	.align		4
.L_55:
        /*0110*/ 	.byte	0x03, 0x19
        /*0112*/ 	.short	0x0060


	//----- nvinfo : EIATTR_PARAM_CBANK
	.align		4
        /*0114*/ 	.byte	0x04, 0x0a
        /*0116*/ 	.short	(.L_57 - .L_56)
	.align		4
.L_56:
        /*0118*/ 	.word	index@(.nv.constant0._Z13connectKernelPdS_S_S_S_iiiiidddd)
        /*011c*/ 	.short	0x0380
        /*011e*/ 	.short	0x0060


	//----- nvinfo : EIATTR_SW_WAR
	.align		4
.L_57:
        /*0120*/ 	.byte	0x04, 0x36
        /*0122*/ 	.short	(.L_59 - .L_58)
.L_58:
        /*0124*/ 	.word	0x00000008
.L_59:


//--------------------- .nv.info._Z13scatterKernelPdS_S_S_iidiid --------------------------
	.section	.nv.info._Z13scatterKernelPdS_S_S_iidiid,"",@"SHT_CUDA_INFO"
	.sectionflags	@""
	.align	4


	//----- nvinfo : EIATTR_CUDA_API_VERSION
	.align		4
        /*0000*/ 	.byte	0x04, 0x37
        /*0002*/ 	.short	(.L_61 - .L_60)
.L_60:
        /*0004*/ 	.word	0x00000082


	//----- nvinfo : EIATTR_KPARAM_INFO
	.align		4
.L_61:
        /*0008*/ 	.byte	0x04, 0x17
        /*000a*/ 	.short	(.L_63 - .L_62)
.L_62:
        /*000c*/ 	.word	0x00000000
        /*0010*/ 	.short	0x0009
        /*0012*/ 	.short	0x0038
        /*0014*/ 	.byte	0x00, 0xf0, 0x21, 0x00


	//----- nvinfo : EIATTR_KPARAM_INFO
	.align		4
.L_63:
        /*0018*/ 	.byte	0x04, 0x17
        /*001a*/ 	.short	(.L_65 - .L_64)
.L_64:
        /*001c*/ 	.word	0x00000000
        /*0020*/ 	.short	0x0008
        /*0022*/ 	.short	0x0034
        /*0024*/ 	.byte	0x00, 0xf0, 0x11, 0x00


	//----- nvinfo : EIATTR_KPARAM_INFO
	.align		4
.L_65:
        /*0028*/ 	.byte	0x04, 0x17
        /*002a*/ 	.short	(.L_67 - .L_66)
.L_66:
        /*002c*/ 	.word	0x00000000
        /*0030*/ 	.short	0x0007
        /*0032*/ 	.short	0x0030
        /*0034*/ 	.byte	0x00, 0xf0, 0x11, 0x00


	//----- nvinfo : EIATTR_KPARAM_INFO
	.align		4
.L_67:
        /*0038*/ 	.byte	0x04, 0x17
        /*003a*/ 	.short	(.L_69 - .L_68)
.L_68:
        /*003c*/ 	.word	0x00000000
        /*0040*/ 	.short	0x0006
        /*0042*/ 	.short	0x0028
        /*0044*/ 	.byte	0x00, 0xf0, 0x21, 0x00


	//----- nvinfo : EIATTR_KPARAM_INFO
	.align		4
.L_69:
        /*0048*/ 	.byte	0x04, 0x17
        /*004a*/ 	.short	(.L_71 - .L_70)
.L_70:
        /*004c*/ 	.word	0x00000000
        /*0050*/ 	.short	0x0005
        /*0052*/ 	.short	0x0024
        /*0054*/ 	.byte	0x00, 0xf0, 0x11, 0x00


	//----- nvinfo : EIATTR_KPARAM_INFO
	.align		4
.L_71:
        /*0058*/ 	.byte	0x04, 0x17
        /*005a*/ 	.short	(.L_73 - .L_72)
.L_72:
        /*005c*/ 	.word	0x00000000
        /*0060*/ 	.short	0x0004
        /*0062*/ 	.short	0x0020
        /*0064*/ 	.byte	0x00, 0xf0, 0x11, 0x00


	//----- nvinfo : EIATTR_KPARAM_INFO
	.align		4
.L_73:
        /*0068*/ 	.byte	0x04, 0x17
        /*006a*/ 	.short	(.L_75 - .L_74)
.L_74:
        /*006c*/ 	.word	0x00000000
        /*0070*/ 	.short	0x0003
        /*0072*/ 	.short	0x0018
        /*0074*/ 	.byte	0x00, 0xf5, 0x21, 0x00


	//----- nvinfo : EIATTR_KPARAM_INFO
	.align		4
.L_75:
        /*0078*/ 	.byte	0x04, 0x17
        /*007a*/ 	.short	(.L_77 - .L_76)
.L_76:
        /*007c*/ 	.word	0x00000000
        /*0080*/ 	.short	0x0002
        /*0082*/ 	.short	0x0010
        /*0084*/ 	.byte	0x00, 0xf5, 0x21, 0x00


	//----- nvinfo : EIATTR_KPARAM_INFO
	.align		4
.L_77:
        /*0088*/ 	.byte	0x04, 0x17
        /*008a*/ 	.short	(.L_79 - .L_78)
.L_78:
        /*008c*/ 	.word	0x00000000
        /*0090*/ 	.short	0x0001
        /*0092*/ 	.short	0x0008
        /*0094*/ 	.byte	0x00, 0xf5, 0x21, 0x00


	//----- nvinfo : EIATTR_KPARAM_INFO
	.align		4
.L_79:
        /*0098*/ 	.byte	0x04, 0x17
        /*009a*/ 	.short	(.L_81 - .L_80)
.L_80:
        /*009c*/ 	.word	0x00000000
        /*00a0*/ 	.short	0x0000
        /*00a2*/ 	.short	0x0000
        /*00a4*/ 	.byte	0x00, 0xf5, 0x21, 0x00


	//----- nvinfo : EIATTR_SPARSE_MMA_MASK
	.align		4
.L_81:
        /*00a8*/ 	.byte	0x03, 0x50
        /*00aa*/ 	.short	0x0000


	//----- nvinfo : EIATTR_MAXREG_COUNT
	.align		4
        /*00ac*/ 	.byte	0x03, 0x1b
        /*00ae*/ 	.short	0x00ff


	//----- nvinfo : EIATTR_NUM_BARRIERS
	.align		4
        /*00b0*/ 	.byte	0x02, 0x4c
        /*00b2*/ 	.byte	0x01
	.zero		1


	//----- nvinfo : EIATTR_MERCURY_ISA_VERSION
	.align		4
        /*00b4*/ 	.byte	0x03, 0x5f
        /*00b6*/ 	.short	0x0101


	//----- nvinfo : EIATTR_VRC_CTA_INIT_COUNT
	.align		4
        /*00b8*/ 	.byte	0x02, 0x4a
	.zero		1
	.zero		1


	//----- nvinfo : EIATTR_EXIT_INSTR_OFFSETS
	.align		4
        /*00bc*/ 	.byte	0x04, 0x1c
        /*00be*/ 	.short	(.L_83 - .L_82)


	//   ....[0]....
.L_82:
        /*00c0*/ 	.word	0x00000280


	//   ....[1]....
        /*00c4*/ 	.word	0x00000710


	//----- nvinfo : EIATTR_CRS_STACK_SIZE
	.align		4
.L_83:
        /*00c8*/ 	.byte	0x04, 0x1e
        /*00ca*/ 	.short	(.L_85 - .L_84)
.L_84:
        /*00cc*/ 	.word	0x00000000


	//----- nvinfo : EIATTR_CBANK_PARAM_SIZE
	.align		4
.L_85:
        /*00d0*/ 	.byte	0x03, 0x19
        /*00d2*/ 	.short	0x0040


	//----- nvinfo : EIATTR_PARAM_CBANK
	.align		4
        /*00d4*/ 	.byte	0x04, 0x0a
        /*00d6*/ 	.short	(.L_87 - .L_86)
	.align		4
.L_86:
        /*00d8*/ 	.word	index@(.nv.constant0._Z13scatterKernelPdS_S_S_iidiid)
        /*00dc*/ 	.short	0x0380
        /*00de*/ 	.short	0x0040


	//----- nvinfo : EIATTR_SW_WAR
	.align		4
.L_87:
        /*00e0*/ 	.byte	0x04, 0x36
        /*00e2*/ 	.short	(.L_89 - .L_88)
.L_88:
        /*00e4*/ 	.word	0x00000008
.L_89:


//--------------------- .nv.info._Z12zeroesKernelPdS_S_S_i --------------------------
	.section	.nv.info._Z12zeroesKernelPdS_S_S_i,"",@"SHT_CUDA_INFO"
	.sectionflags	@""
	.align	4


	//----- nvinfo : EIATTR_CUDA_API_VERSION
	.align		4
        /*0000*/ 	.byte	0x04, 0x37
        /*0002*/ 	.short	(.L_91 - .L_90)
.L_90:
        /*0004*/ 	.word	0x00000082


	//----- nvinfo : EIATTR_KPARAM_INFO
	.align		4
.L_91:
        /*0008*/ 	.byte	0x04, 0x17
        /*000a*/ 	.short	(.L_93 - .L_92)
.L_92:
        /*000c*/ 	.word	0x00000000
        /*0010*/ 	.short	0x0004
        /*0012*/ 	.short	0x0020
        /*0014*/ 	.byte	0x00, 0xf0, 0x11, 0x00


	//----- nvinfo : EIATTR_KPARAM_INFO
	.align		4
.L_93:
        /*0018*/ 	.byte	0x04, 0x17
        /*001a*/ 	.short	(.L_95 - .L_94)
.L_94:
        /*001c*/ 	.word	0x00000000
        /*0020*/ 	.short	0x0003
        /*0022*/ 	.short	0x0018
        /*0024*/ 	.byte	0x00, 0xf5, 0x21, 0x00


	//----- nvinfo : EIATTR_KPARAM_INFO
	.align		4
.L_95:
        /*0028*/ 	.byte	0x04, 0x17
        /*002a*/ 	.short	(.L_97 - .L_96)
.L_96:
        /*002c*/ 	.word	0x00000000
        /*0030*/ 	.short	0x0002
        /*0032*/ 	.short	0x0010
        /*0034*/ 	.byte	0x00, 0xf5, 0x21, 0x00


	//----- nvinfo : EIATTR_KPARAM_INFO
	.align		4
.L_97:
        /*0038*/ 	.byte	0x04, 0x17
        /*003a*/ 	.short	(.L_99 - .L_98)
.L_98:
        /*003c*/ 	.word	0x00000000
        /*0040*/ 	.short	0x0001
        /*0042*/ 	.short	0x0008
        /*0044*/ 	.byte	0x00, 0xf5, 0x21, 0x00


	//----- nvinfo : EIATTR_KPARAM_INFO
	.align		4
.L_99:
        /*0048*/ 	.byte	0x04, 0x17
        /*004a*/ 	.short	(.L_101 - .L_100)
.L_100:
        /*004c*/ 	.word	0x00000000
        /*0050*/ 	.short	0x0000
        /*0052*/ 	.short	0x0000
        /*0054*/ 	.byte	0x00, 0xf5, 0x21, 0x00


	//----- nvinfo : EIATTR_SPARSE_MMA_MASK
	.align		4
.L_101:
        /*0058*/ 	.byte	0x03, 0x50
        /*005a*/ 	.short	0x0000


	//----- nvinfo : EIATTR_MAXREG_COUNT
	.align		4
        /*005c*/ 	.byte	0x03, 0x1b
        /*005e*/ 	.short	0x00ff


	//----- nvinfo : EIATTR_NUM_BARRIERS
	.align		4
        /*0060*/ 	.byte	0x02, 0x4c
        /*0062*/ 	.byte	0x01
	.zero		1


	//----- nvinfo : EIATTR_MERCURY_ISA_VERSION
	.align		4
        /*0064*/ 	.byte	0x03, 0x5f
        /*0066*/ 	.short	0x0101


	//----- nvinfo : EIATTR_VRC_CTA_INIT_COUNT
	.align		4
        /*0068*/ 	.byte	0x02, 0x4a
	.zero		1
	.zero		1


	//----- nvinfo : EIATTR_EXIT_INSTR_OFFSETS
	.align		4
        /*006c*/ 	.byte	0x04, 0x1c
        /*006e*/ 	.short	(.L_103 - .L_102)


	//   ....[0]....
.L_102:
        /*0070*/ 	.word	0x000000c0


	//   ....[1]....
        /*0074*/ 	.word	0x00000260


	//----- nvinfo : EIATTR_CRS_STACK_SIZE
	.align		4
.L_103:
        /*0078*/ 	.byte	0x04, 0x1e
        /*007a*/ 	.short	(.L_105 - .L_104)
.L_104:
        /*007c*/ 	.word	0x00000000


	//----- nvinfo : EIATTR_CBANK_PARAM_SIZE
	.align		4
.L_105:
        /*0080*/ 	.byte	0x03, 0x19
        /*0082*/ 	.short	0x0024


	//----- nvinfo : EIATTR_PARAM_CBANK
	.align		4
        /*0084*/ 	.byte	0x04, 0x0a
        /*0086*/ 	.short	(.L_107 - .L_106)
	.align		4
.L_106:
        /*0088*/ 	.word	index@(.nv.constant0._Z12zeroesKernelPdS_S_S_i)
        /*008c*/ 	.short	0x0380
        /*008e*/ 	.short	0x0024


	//----- nvinfo : EIATTR_SW_WAR
	.align		4
.L_107:
        /*0090*/ 	.byte	0x04, 0x36
        /*0092*/ 	.short	(.L_109 - .L_108)
.L_108:
        /*0094*/ 	.word	0x00000008
.L_109:


//--------------------- .nv.callgraph             --------------------------
	.section	.nv.callgraph,"",@"SHT_CUDA_CALLGRAPH"
	.align	4
	.sectionentsize	8
	.align		4
        /*0000*/ 	.word	0x00000000
	.align		4
        /*0004*/ 	.word	0xffffffff
	.align		4
        /*0008*/ 	.word	0x00000000
	.align		4
        /*000c*/ 	.word	0xfffffffe
	.align		4
        /*0010*/ 	.word	0x00000000
	.align		4
        /*0014*/ 	.word	0xfffffffd
	.align		4
        /*0018*/ 	.word	0x00000000
	.align		4
        /*001c*/ 	.word	0xfffffffc


//--------------------- .text._Z13connectKernelPdS_S_S_S_iiiiidddd --------------------------
	.section	.text._Z13connectKernelPdS_S_S_S_iiiiidddd,"ax",@progbits
	.align	128
        .global         _Z13connectKernelPdS_S_S_S_iiiiidddd
        .type           _Z13connectKernelPdS_S_S_S_iiiiidddd,@function
        .size           _Z13connectKernelPdS_S_S_S_iiiiidddd,(.L_x_27 - _Z13connectKernelPdS_S_S_S_iiiiidddd)
        .other          _Z13connectKernelPdS_S_S_S_iiiiidddd,@"STO_CUDA_ENTRY STV_DEFAULT"
_Z13connectKernelPdS_S_S_S_iiiiidddd:
.text._Z13connectKernelPdS_S_S_S_iiiiidddd:
[----:B------:R-:W-:Y:S01]  /*0000*/  LDC R1, c[0x0][0x37c] ;  /* 0x0000df00ff017b82 */ /* 0x000fe20000000800 */
[----:B------:R-:W0:Y:S07]  /*0010*/  S2R R4, SR_TID.X ;  /* 0x0000000000047919 */ /* 0x000e2e0000002100 */
[----:B------:R-:W0:Y:S01]  /*0020*/  S2UR UR4, SR_CTAID.X ;  /* 0x00000000000479c3 */ /* 0x000e220000002500 */
[----:B------:R-:W1:Y:S01]  /*0030*/  LDCU.64 UR8, c[0x0][0x388] ;  /* 0x00007100ff0877ac */ /* 0x000e620008000a00 */
[----:B------:R-:W-:Y:S01]  /*0040*/  BSSY.RECONVERGENT B0, `(.L_x_0) ;  /* 0x0000020000007945 */ /* 0x000fe20003800200 */
[----:B------:R-:W2:Y:S05]  /*0050*/  LDCU.64 UR10, c[0x0][0x398] ;  /* 0x00007300ff0a77ac */ /* 0x000eaa0008000a00 */
[----:B------:R-:W0:Y:S01]  /*0060*/  LDC R9, c[0x0][0x360] ;  /* 0x0000d800ff097b82 */ /* 0x000e220000000800 */
[----:B------:R-:W3:Y:S07]  /*0070*/  LDCU UR6, c[0x0][0x370] ;  /* 0x00006e00ff0677ac */ /* 0x000eee0008000800 */
[----:B------:R-:W4:Y:S01]  /*0080*/  LDC.64 R6, c[0x0][0x3a8] ;  /* 0x0000ea00ff067b82 */ /* 0x000f220000000a00 */
[C---:B0-----:R-:W-:Y:S01]  /*0090*/  IMAD R4, R9.reuse, UR4, R4 ;  /* 0x0000000409047c24 */ /* 0x041fe2000f8e0204 */
[----:B------:R-:W0:Y:S01]  /*00a0*/  LDCU.64 UR4, c[0x0][0x358] ;  /* 0x00006b00ff0477ac */ /* 0x000e220008000a00 */
[----:B---3--:R-:W-:-:S02]  /*00b0*/  IMAD R2, R9, UR6, RZ ;  /* 0x0000000609027c24 */ /* 0x008fc4000f8e02ff */
[----:B----4-:R-:W-:Y:S02]  /*00c0*/  IMAD R0, R7, R6, RZ ;  /* 0x0000000607007224 */ /* 0x010fe400078e02ff */
[----:B------:R-:W-:-:S03]  /*00d0*/  IMAD.IADD R5, R4, 0x1, R7 ;  /* 0x0000000104057824 */ /* 0x000fc600078e0207 */
[----:B------:R-:W-:Y:S02]  /*00e0*/  SHF.R.S32.HI R3, RZ, 0x1f, R0 ;  /* 0x0000001fff037819 */ /* 0x000fe40000011400 */
[----:B------:R-:W-:-:S04]  /*00f0*/  ISETP.GE.U32.AND P0, PT, R5, R0, PT ;  /* 0x000000000500720c */ /* 0x000fc80003f06070 */
[----:B------:R-:W-:-:S13]  /*0100*/  ISETP.GE.U32.AND.EX P0, PT, RZ, R3, PT, P0 ;  /* 0x00000003ff00720c */ /* 0x000fda0003f06100 */
[----:B012---:R-:W-:Y:S05]  /*0110*/  @P0 BRA `(.L_x_1) ;  /* 0x0000000000480947 */ /* 0x007fea0003800000 */
[----:B------:R-:W-:Y:S01]  /*0120*/  IMAD.MOV.U32 R17, RZ, RZ, R5 ;  /* 0x000000ffff117224 */ /* 0x000fe200078e0005 */
[----:B------:R-:W-:Y:S01]  /*0130*/  SHF.R.S32.HI R5, RZ, 0x1f, R7 ;  /* 0x0000001fff057819 */ /* 0x000fe20000011407 */
[----:B------:R-:W-:-:S07]  /*0140*/  IMAD.MOV.U32 R16, RZ, RZ, RZ ;  /* 0x000000ffff107224 */ /* 0x000fce00078e00ff */
.L_x_2:
[C---:B------:R-:W-:Y:S02]  /*0150*/  IADD3 R6, P1, PT, R17.reuse, -R7, RZ ;  /* 0x8000000711067210 */ /* 0x040fe40007f3e0ff */
[----:B0-----:R-:W-:-:S03]  /*0160*/  LEA R8, P0, R17, UR8, 0x3 ;  /* 0x0000000811087c11 */ /* 0x001fc6000f8018ff */
[----:B------:R-:W-:Y:S01]  /*0170*/  IMAD.X R11, R16, 0x1, ~R5, P1 ;  /* 0x00000001100b7824 */ /* 0x000fe200008e0e05 */
[C---:B------:R-:W-:Y:S02]  /*0180*/  LEA R12, P1, R6.reuse, UR10, 0x3 ;  /* 0x0000000a060c7c11 */ /* 0x040fe4000f8218ff */
[----:B------:R-:W-:Y:S02]  /*0190*/  LEA.HI.X R9, R17, UR9, R16, 0x3, P0 ;  /* 0x0000000911097c11 */ /* 0x000fe400080f1c10 */
[----:B------:R-:W-:-:S03]  /*01a0*/  LEA.HI.X R13, R6, UR11, R11, 0x3, P1 ;  /* 0x0000000b060d7c11 */ /* 0x000fc600088f1c0b */
[----:B------:R-:W2:Y:S04]  /*01b0*/  LDG.E.64 R10, desc[UR4][R8.64] ;  /* 0x00000004080a7981 */ /* 0x000ea8000c1e1b00 */
[----:B------:R-:W3:Y:S01]  /*01c0*/  LDG.E.64 R14, desc[UR4][R12.64] ;  /* 0x000000040c0e7981 */ /* 0x000ee2000c1e1b00 */
[----:B------:R-:W-:-:S05]  /*01d0*/  IADD3 R17, P0, PT, R2, R17, RZ ;  /* 0x0000001102117210 */ /* 0x000fca0007f1e0ff */
[----:B------:R-:W-:Y:S01]  /*01e0*/  IMAD.X R16, RZ, RZ, R16, P0 ;  /* 0x000000ffff107224 */ /* 0x000fe200000e0610 */
[----:B------:R-:W-:-:S04]  /*01f0*/  ISETP.GE.U32.AND P0, PT, R17, R0, PT ;  /* 0x000000001100720c */ /* 0x000fc80003f06070 */
[----:B------:R-:W-:Y:S01]  /*0200*/  ISETP.GE.U32.AND.EX P0, PT, R16, R3, PT, P0 ;  /* 0x000000031000720c */ /* 0x000fe20003f06100 */
[----:B---3--:R0:W-:Y:S04]  /*0210*/  STG.E.64 desc[UR4][R8.64], R14 ;  /* 0x0000000e08007986 */ /* 0x0081e8000c101b04 */
[----:B--2---:R0:W-:Y:S08]  /*0220*/  STG.E.64 desc[UR4][R12.64], R10 ;  /* 0x0000000a0c007986 */ /* 0x0041f0000c101b04 */
[----:B------:R-:W-:Y:S05]  /*0230*/  @!P0 BRA `(.L_x_2) ;  /* 0xfffffffc00c48947 */ /* 0x000fea000383ffff */
.L_x_1:
[----:B------:R-:W-:Y:S05]  /*0240*/  BSYNC.RECONVERGENT B0 ;  /* 0x0000000000007941 */ /* 0x000fea0003800200 */
.L_x_0:
[----:B0-----:R-:W-:Y:S01]  /*0250*/  VIADD R9, R4, 0x1 ;  /* 0x0000000104097836 */ /* 0x001fe20000000000 */
[----:B------:R-:W-:Y:S04]  /*0260*/  BAR.SYNC.DEFER_BLOCKING 0x0 ;  /* 0x0000000000007b1d */ /* 0x000fe80000010000 */
[----:B------:R-:W-:Y:S02]  /*0270*/  ISETP.GE.U32.AND P0, PT, R9, R0, PT ;  /* 0x000000000900720c */ /* 0x000fe40003f06070 */
[----:B------:R-:W0:Y:S01]  /*0280*/  LDCU UR7, c[0x0][0x3ac] ;  /* 0x00007580ff0777ac */ /* 0x000e220008000800 */
[----:B------:R-:W-:Y:S01]  /*0290*/  BSSY.RECONVERGENT B0, `(.L_x_3) ;  /* 0x0000032000007945 */ /* 0x000fe20003800200 */
[----:B------:R-:W-:-:S13]  /*02a0*/  ISETP.GE.U32.AND.EX P0, PT, RZ, R3, PT, P0 ;  /* 0x00000003ff00720c */ /* 0x000fda0003f06100 */
[----:B------:R-:W-:Y:S05]  /*02b0*/  @P0 BRA `(.L_x_4) ;  /* 0x0000000000bc0947 */ /* 0x000fea0003800000 */
[----:B------:R-:W-:Y:S01]  /*02c0*/  SHF.R.S32.HI R5, RZ, 0x1f, R7 ;  /* 0x0000001fff057819 */ /* 0x000fe20000011407 */
[----:B------:R-:W-:-:S07]  /*02d0*/  IMAD.MOV.U32 R8, RZ, RZ, RZ ;  /* 0x000000ffff087224 */ /* 0x000fce00078e00ff */
.L_x_8:
[----:B------:R-:W-:Y:S01]  /*02e0*/  LOP3.LUT R6, R8, R5, RZ, 0xfc, !PT ;  /* 0x0000000508067212 */ /* 0x000fe200078efcff */
[----:B------:R-:W-:Y:S03]  /*02f0*/  BSSY.RECONVERGENT B1, `(.L_x_5) ;  /* 0x000001b000017945 */ /* 0x000fe60003800200 */
[----:B------:R-:W-:-:S13]  /*0300*/  ISETP.NE.U32.AND P0, PT, R6, RZ, PT ;  /* 0x000000ff0600720c */ /* 0x000fda0003f05070 */
[----:B------:R-:W-:Y:S05]  /*0310*/  @P0 BRA `(.L_x_6) ;  /* 0x0000000000500947 */ /* 0x000fea0003800000 */
[----:B0-----:R-:W0:Y:S01]  /*0320*/  I2F.U32.RP R10, UR7 ;  /* 0x00000007000a7d06 */ /* 0x001e220008209000 */
[----:B------:R-:W-:-:S07]  /*0330*/  ISETP.NE.U32.AND P1, PT, RZ, UR7, PT ;  /* 0x00000007ff007c0c */ /* 0x000fce000bf25070 */
[----:B0-----:R-:W0:Y:S02]  /*0340*/  MUFU.RCP R10, R10 ;  /* 0x0000000a000a7308 */ /* 0x001e240000001000 */
[----:B0-----:R-:W-:-:S06]  /*0350*/  VIADD R6, R10, 0xffffffe ;  /* 0x0ffffffe0a067836 */ /* 0x001fcc0000000000 */
[----:B------:R0:W1:Y:S02]  /*0360*/  F2I.FTZ.U32.TRUNC.NTZ R7, R6 ;  /* 0x0000000600077305 */ /* 0x000064000021f000 */
[----:B0-----:R-:W-:Y:S02]  /*0370*/  IMAD.MOV.U32 R6, RZ, RZ, RZ ;  /* 0x000000ffff067224 */ /* 0x001fe400078e00ff */
[----:B-1----:R-:W-:-:S04]  /*0380*/  IMAD.MOV R11, RZ, RZ, -R7 ;  /* 0x000000ffff0b7224 */ /* 0x002fc800078e0a07 */
[----:B------:R-:W-:-:S04]  /*0390*/  IMAD R11, R11, UR7, RZ ;  /* 0x000000070b0b7c24 */ /* 0x000fc8000f8e02ff */
[----:B------:R-:W-:-:S06]  /*03a0*/  IMAD.HI.U32 R12, R7, R11, R6 ;  /* 0x0000000b070c7227 */ /* 0x000fcc00078e0006 */
[----:B------:R-:W-:-:S04]  /*03b0*/  IMAD.HI.U32 R12, R12, R9, RZ ;  /* 0x000000090c0c7227 */ /* 0x000fc800078e00ff */
[----:B------:R-:W-:-:S04]  /*03c0*/  IMAD.MOV R12, RZ, RZ, -R12 ;  /* 0x000000ffff0c7224 */ /* 0x000fc800078e0a0c */
[----:B------:R-:W-:-:S05]  /*03d0*/  IMAD R7, R12, UR7, R9 ;  /* 0x000000070c077c24 */ /* 0x000fca000f8e0209 */
[----:B------:R-:W-:-:S13]  /*03e0*/  ISETP.GE.U32.AND P0, PT, R7, UR7, PT ;  /* 0x0000000707007c0c */ /* 0x000fda000bf06070 */
[----:B------:R-:W-:-:S05]  /*03f0*/  @P0 VIADD R7, R7, -UR7 ;  /* 0x8000000707070c36 */ /* 0x000fca0008000000 */
[----:B------:R-:W-:-:S13]  /*0400*/  ISETP.GE.U32.AND P0, PT, R7, UR7, PT ;  /* 0x0000000707007c0c */ /* 0x000fda000bf06070 */
[----:B------:R-:W-:Y:S01]  /*0410*/  @P0 VIADD R7, R7, -UR7 ;  /* 0x8000000707070c36 */ /* 0x000fe20008000000 */
[----:B------:R-:W-:-:S04]  /*0420*/  @!P1 LOP3.LUT R7, RZ, UR7, RZ, 0x33, !PT ;  /* 0x00000007ff079c12 */ /* 0x000fc8000f8e33ff */
[----:B------:R-:W-:-:S04]  /*0430*/  ISETP.NE.U32.AND P0, PT, R7, RZ, PT ;  /* 0x000000ff0700720c */ /* 0x000fc80003f05070 */
[----:B------:R-:W-:Y:S01]  /*0440*/  ISETP.NE.AND.EX P0, PT, RZ, RZ, PT, P0 ;  /* 0x000000ffff00720c */ /* 0x000fe20003f05300 */
[----:B------:R-:W-:-:S12]  /*0450*/  BRA `(.L_x_7) ;  /* 0x0000000000107947 */ /* 0x000fd80003800000 */
.L_x_6:
[----:B------:R-:W-:-:S07]  /*0460*/  MOV R10, 0x480 ;  /* 0x00000480000a7802 */ /* 0x000fce0000000f00 */
[----:B0-----:R-:W-:Y:S05]  /*0470*/  CALL.REL.NOINC `($__internal_0_$__cuda_sm20_rem_u64) ;  /* 0x00000004009c7944 */ /* 0x001fea0003c00000 */
[----:B------:R-:W-:-:S04]  /*0480*/  ISETP.NE.U32.AND P0, PT, R6, RZ, PT ;  /* 0x000000ff0600720c */ /* 0x000fc80003f05070 */
[----:B------:R-:W-:-:S13]  /*0490*/  ISETP.NE.AND.EX P0, PT, R7, RZ, PT, P0 ;  /* 0x000000ff0700720c */ /* 0x000fda0003f05300 */
.L_x_7:
[----:B------:R-:W-:Y:S05]  /*04a0*/  BSYNC.RECONVERGENT B1 ;  /* 0x0000000000017941 */ /* 0x000fea0003800200 */
.L_x_5:
[----:B------:R-:W0:Y:S01]  /*04b0*/  @P0 LDC.64 R10, c[0x0][0x390] ;  /* 0x0000e400ff0a0b82 */ /* 0x000e220000000a00 */
[C---:B------:R-:W-:Y:S01]  /*04c0*/  @P0 IMAD.SHL.U32 R13, R9.reuse, 0x8, RZ ;  /* 0x00000008090d0824 */ /* 0x040fe200078e00ff */
[----:B------:R-:W-:-:S06]  /*04d0*/  @P0 SHF.L.U64.HI R14, R9, 0x3, R8 ;  /* 0x00000003090e0819 */ /* 0x000fcc0000010208 */
[----:B------:R-:W1:Y:S01]  /*04e0*/  @P0 LDC.64 R16, c[0x0][0x380] ;  /* 0x0000e000ff100b82 */ /* 0x000e620000000a00 */
[----:B0-----:R-:W-:-:S05]  /*04f0*/  @P0 IADD3 R10, P1, PT, R13, R10, RZ ;  /* 0x0000000a0d0a0210 */ /* 0x001fca0007f3e0ff */
[----:B------:R-:W-:-:S05]  /*0500*/  @P0 IMAD.X R11, R14, 0x1, R11, P1 ;  /* 0x000000010e0b0824 */ /* 0x000fca00008e060b */
[----:B------:R-:W2:Y:S01]  /*0510*/  @P0 LDG.E.64 R6, desc[UR4][R10.64+-0x8] ;  /* 0xfffff8040a060981 */ /* 0x000ea2000c1e1b00 */
[----:B-1----:R-:W-:-:S05]  /*0520*/  @P0 IADD3 R12, P1, PT, R13, R16, RZ ;  /* 0x000000100d0c0210 */ /* 0x002fca0007f3e0ff */
[----:B------:R-:W-:-:S05]  /*0530*/  @P0 IMAD.X R13, R14, 0x1, R17, P1 ;  /* 0x000000010e0d0824 */ /* 0x000fca00008e0611 */
[----:B--2---:R1:W-:Y:S04]  /*0540*/  @P0 STG.E.64 desc[UR4][R12.64], R6 ;  /* 0x000000060c000986 */ /* 0x0043e8000c101b04 */
[----:B------:R1:W-:Y:S01]  /*0550*/  @P0 STG.E.64 desc[UR4][R10.64+-0x8], R6 ;  /* 0xfffff8060a000986 */ /* 0x0003e2000c101b04 */
[----:B------:R-:W-:-:S05]  /*0560*/  IADD3 R9, P0, PT, R2, R9, RZ ;  /* 0x0000000902097210 */ /* 0x000fca0007f1e0ff */
[----:B------:R-:W-:Y:S01]  /*0570*/  IMAD.X R8, RZ, RZ, R8, P0 ;  /* 0x000000ffff087224 */ /* 0x000fe200000e0608 */
[----:B------:R-:W-:-:S04]  /*0580*/  ISETP.GE.U32.AND P0, PT, R9, R0, PT ;  /* 0x000000000900720c */ /* 0x000fc80003f06070 */
[----:B------:R-:W-:-:S13]  /*0590*/  ISETP.GE.U32.AND.EX P0, PT, R8, R3, PT, P0 ;  /* 0x000000030800720c */ /* 0x000fda0003f06100 */
[----:B-1----:R-:W-:Y:S05]  /*05a0*/  @!P0 BRA `(.L_x_8) ;  /* 0xfffffffc004c8947 */ /* 0x002fea000383ffff */
.L_x_4:
[----:B0-----:R-:W-:Y:S05]  /*05b0*/  BSYNC.RECONVERGENT B0 ;  /* 0x0000000000007941 */ /* 0x001fea0003800200 */
.L_x_3:
[----:B------:R-:W0:Y:S01]  /*05c0*/  LDCU UR16, c[0x0][0x3a8] ;  /* 0x00007500ff1077ac */ /* 0x000e220008000800 */
[----:B------:R-:W1:Y:S01]  /*05d0*/  LDC R3, c[0x0][0x3ac] ;  /* 0x0000eb00ff037b82 */ /* 0x000e620000000800 */
[----:B------:R-:W-:Y:S01]  /*05e0*/  IMAD.MOV.U32 R5, RZ, RZ, RZ ;  /* 0x000000ffff057224 */ /* 0x000fe200078e00ff */
[C---:B------:R-:W-:Y:S01]  /*05f0*/  ISETP.NE.AND P2, PT, R4.reuse, RZ, PT ;  /* 0x000000ff0400720c */ /* 0x040fe20003f45270 */
[----:B------:R-:W2:Y:S01]  /*0600*/  LDCU.64 UR24, c[0x0][0x388] ;  /* 0x00007100ff1877ac */ /* 0x000ea20008000a00 */
[----:B------:R-:W3:Y:S01]  /*0610*/  LDCU.64 UR22, c[0x0][0x398] ;  /* 0x00007300ff1677ac */ /* 0x000ee20008000a00 */
[----:B------:R-:W4:Y:S01]  /*0620*/  LDCU.128 UR8, c[0x0][0x3d0] ;  /* 0x00007a00ff0877ac */ /* 0x000f220008000c00 */
[----:B------:R-:W1:Y:S02]  /*0630*/  LDCU.64 UR20, c[0x0][0x380] ;  /* 0x00007000ff1477ac */ /* 0x000e640008000a00 */
[----:B------:R-:W-:Y:S01]  /*0640*/  BAR.SYNC.DEFER_BLOCKING 0x0 ;  /* 0x0000000000007b1d */ /* 0x000fe20000010000 */
[----:B0-----:R-:W-:Y:S01]  /*0650*/  ISETP.GE.U32.AND P1, PT, R4, UR16, PT ;  /* 0x0000001004007c0c */ /* 0x001fe2000bf26070 */
[----:B------:R-:W-:-:S04]  /*0660*/  USHF.R.S32.HI UR6, URZ, 0x1f, UR16 ;  /* 0x0000001fff067899 */ /* 0x000fc80008011410 */
[----:B------:R-:W0:Y:S01]  /*0670*/  LDCU.64 UR18, c[0x0][0x390] ;  /* 0x00007200ff1277ac */ /* 0x000e220008000a00 */
[----:B-1----:R-:W-:Y:S02]  /*0680*/  ISETP.GE.U32.AND P0, PT, R4, R3, PT ;  /* 0x000000030400720c */ /* 0x002fe40003f06070 */
[----:B------:R-:W-:Y:S01]  /*0690*/  ISETP.GE.U32.AND.EX P1, PT, RZ, UR6, PT, P1 ;  /* 0x00000006ff007c0c */ /* 0x000fe2000bf26110 */
[----:B------:R-:W1:Y:S01]  /*06a0*/  LDCU.128 UR12, c[0x0][0x3c0] ;  /* 0x00007800ff0c77ac */ /* 0x000e620008000c00 */
[----:B------:R-:W-:-:S04]  /*06b0*/  SHF.R.S32.HI R6, RZ, 0x1f, R3 ;  /* 0x0000001fff067819 */ /* 0x000fc80000011403 */
[----:B------:R-:W-:-:S07]  /*06c0*/  ISETP.GE.U32.AND.EX P0, PT, R5, R6, PT, P0 ;  /* 0x000000060500720c */ /* 0x000fce0003f06100 */
[----:B0-234-:R-:W-:Y:S06]  /*06d0*/  @P1 BRA `(.L_x_9) ;  /* 0x00000000006c1947 */ /* 0x01dfec0003800000 */
[----:B------:R-:W0:Y:S01]  /*06e0*/  LDC R19, c[0x0][0x3ac] ;  /* 0x0000eb00ff137b82 */ /* 0x000e220000000800 */
[----:B------:R-:W-:Y:S02]  /*06f0*/  IMAD.MOV.U32 R17, RZ, RZ, R4 ;  /* 0x000000ffff117224 */ /* 0x000fe400078e0004 */
[----:B------:R-:W-:Y:S01]  /*0700*/  IMAD.MOV.U32 R16, RZ, RZ, R5 ;  /* 0x000000ffff107224 */ /* 0x000fe200078e0005 */
[----:B0-----:R-:W-:-:S07]  /*0710*/  SHF.R.S32.HI R18, RZ, 0x1f, R19 ;  /* 0x0000001fff127819 */ /* 0x001fce0000011413 */
.L_x_10:
[-C--:B0-----:R-:W-:Y:S02]  /*0720*/  IMAD R10, R16, R19.reuse, RZ ;  /* 0x00000013100a7224 */ /* 0x081fe400078e02ff */
[----:B------:R-:W-:-:S04]  /*0730*/  IMAD.WIDE.U32 R8, R17, R19, RZ ;  /* 0x0000001311087225 */ /* 0x000fc800078e00ff */
[----:B------:R-:W-:Y:S01]  /*0740*/  IMAD R11, R18, R17, R10 ;  /* 0x00000011120b7224 */ /* 0x000fe200078e020a */
[----:B------:R-:W-:-:S03]  /*0750*/  IADD3 R7, P1, PT, R8, R19, RZ ;  /* 0x0000001308077210 */ /* 0x000fc60007f3e0ff */
[----:B------:R-:W-:Y:S01]  /*0760*/  IMAD.IADD R9, R9, 0x1, R11 ;  /* 0x0000000109097824 */ /* 0x000fe200078e020b */
[----:B------:R-:W-:-:S03]  /*0770*/  LEA R10, P3, R7, UR18, 0x3 ;  /* 0x00000012070a7c11 */ /* 0x000fc6000f8618ff */
[----:B------:R-:W-:-:S05]  /*0780*/  IMAD.X R12, R18, 0x1, R9, P1 ;  /* 0x00000001120c7824 */ /* 0x000fca00008e0609 */
[----:B------:R-:W-:-:S05]  /*0790*/  LEA.HI.X R11, R7, UR19, R12, 0x3, P3 ;  /* 0x00000013070b7c11 */ /* 0x000fca00098f1c0c */
[----:B------:R-:W2:Y:S01]  /*07a0*/  LDG.E.64 R14, desc[UR4][R10.64+-0x8] ;  /* 0xfffff8040a0e7981 */ /* 0x000ea2000c1e1b00 */
[----:B------:R-:W-:-:S04]  /*07b0*/  LEA R12, P1, R8, UR20, 0x3 ;  /* 0x00000014080c7c11 */ /* 0x000fc8000f8218ff */
[----:B------:R-:W-:Y:S01]  /*07c0*/  LEA.HI.X R13, R8, UR21, R9, 0x3, P1 ;  /* 0x00000015080d7c11 */ /* 0x000fe200088f1c09 */
[----:B--2---:R-:W-:-:S07]  /*07d0*/  DMUL R14, R14, UR10 ;  /* 0x0000000a0e0e7c28 */ /* 0x004fce0008000000 */
[----:B------:R0:W-:Y:S04]  /*07e0*/  STG.E.64 desc[UR4][R10.64+-0x8], R14 ;  /* 0xfffff80e0a007986 */ /* 0x0001e8000c101b04 */
[----:B------:R-:W2:Y:S01]  /*07f0*/  LDG.E.64 R8, desc[UR4][R12.64] ;  /* 0x000000040c087981 */ /* 0x000ea2000c1e1b00 */
[----:B------:R-:W-:Y:S01]  /*0800*/  IADD3 R17, P1, PT, R2, R17, RZ ;  /* 0x0000001102117210 */ /* 0x000fe20007f3e0ff */
[----:B------:R-:W-:Y:S05]  /*0810*/  WARPSYNC.ALL ;  /* 0x0000000000007948 */ /* 0x000fea0003800000 */
[----:B------:R-:W-:Y:S01]  /*0820*/  IMAD.X R16, RZ, RZ, R16, P1 ;  /* 0x000000ffff107224 */ /* 0x000fe200008e0610 */
[----:B------:R-:W-:-:S04]  /*0830*/  ISETP.GE.U32.AND P1, PT, R17, UR16, PT ;  /* 0x0000001011007c0c */ /* 0x000fc8000bf26070 */
[----:B------:R-:W-:Y:S01]  /*0840*/  ISETP.GE.U32.AND.EX P1, PT, R16, UR6, PT, P1 ;  /* 0x0000000610007c0c */ /* 0x000fe2000bf26110 */
[----:B--2---:R-:W-:-:S07]  /*0850*/  DMUL R8, R8, UR8 ;  /* 0x0000000808087c28 */ /* 0x004fce0008000000 */
[----:B------:R0:W-:Y:S01]  /*0860*/  STG.E.64 desc[UR4][R12.64], R8 ;  /* 0x000000080c007986 */ /* 0x0001e2000c101b04 */
[----:B------:R-:W-:Y:S06]  /*0870*/  BAR.SYNC.DEFER_BLOCKING 0x0 ;  /* 0x0000000000007b1d */ /* 0x000fec0000010000 */
[----:B------:R-:W-:Y:S05]  /*0880*/  @!P1 BRA `(.L_x_10) ;  /* 0xfffffffc00a49947 */ /* 0x000fea000383ffff */
.L_x_9:
[----:B------:R-:W-:Y:S05]  /*0890*/  @P0 BRA `(.L_x_11) ;  /* 0x0000000000500947 */ /* 0x000fea0003800000 */
[----:B------:R-:W-:-:S07]  /*08a0*/  IMAD.IADD R0, R0, 0x1, -R3 ;  /* 0x0000000100007824 */ /* 0x000fce00078e0a03 */
.L_x_12:
[----:B------:R-:W-:-:S04]  /*08b0*/  IADD3 R7, P0, PT, R0, R4, RZ ;  /* 0x0000000400077210 */ /* 0x000fc80007f1e0ff */
[----:B0-2---:R-:W-:Y:S02]  /*08c0*/  LEA.HI.X.SX32 R10, R0, R5, 0x1, P0 ;  /* 0x00000005000a7211 */ /* 0x005fe400000f0eff */
[----:B------:R-:W-:-:S04]  /*08d0*/  LEA R8, P0, R7, UR22, 0x3 ;  /* 0x0000001607087c11 */ /* 0x000fc8000f8018ff */
[----:B------:R-:W-:-:S05]  /*08e0*/  LEA.HI.X R9, R7, UR23, R10, 0x3, P0 ;  /* 0x0000001707097c11 */ /* 0x000fca00080f1c0a */
[----:B------:R-:W1:Y:S01]  /*08f0*/  LDG.E.64 R10, desc[UR4][R8.64] ;  /* 0x00000004080a7981 */ /* 0x000e62000c1e1b00 */
[----:B------:R-:W-:-:S04]  /*0900*/  LEA R12, P0, R4, UR24, 0x3 ;  /* 0x00000018040c7c11 */ /* 0x000fc8000f8018ff */
[----:B------:R-:W-:Y:S01]  /*0910*/  LEA.HI.X R13, R4, UR25, R5, 0x3, P0 ;  /* 0x00000019040d7c11 */ /* 0x000fe200080f1c05 */
[----:B-1----:R-:W-:-:S07]  /*0920*/  DMUL R10, R10, UR14 ;  /* 0x0000000e0a0a7c28 */ /* 0x002fce0008000000 */
[----:B------:R2:W-:Y:S04]  /*0930*/  STG.E.64 desc[UR4][R8.64], R10 ;  /* 0x0000000a08007986 */ /* 0x0005e8000c101b04 */
[----:B------:R-:W3:Y:S01]  /*0940*/  LDG.E.64 R14, desc[UR4][R12.64] ;  /* 0x000000040c0e7981 */ /* 0x000ee2000c1e1b00 */
[----:B------:R-:W-:Y:S01]  /*0950*/  IADD3 R4, P0, PT, R2, R4, RZ ;  /* 0x0000000402047210 */ /* 0x000fe20007f1e0ff */
[----:B------:R-:W-:Y:S05]  /*0960*/  WARPSYNC.ALL ;  /* 0x0000000000007948 */ /* 0x000fea0003800000 */
[----:B------:R-:W-:Y:S01]  /*0970*/  IMAD.X R5, RZ, RZ, R5, P0 ;  /* 0x000000ffff057224 */ /* 0x000fe200000e0605 */
[----:B------:R-:W-:-:S04]  /*0980*/  ISETP.GE.U32.AND P0, PT, R4, R3, PT ;  /* 0x000000030400720c */ /* 0x000fc80003f06070 */
[----:B------:R-:W-:Y:S01]  /*0990*/  ISETP.GE.U32.AND.EX P0, PT, R5, R6, PT, P0 ;  /* 0x000000060500720c */ /* 0x000fe20003f06100 */
[----:B---3--:R-:W-:-:S07]  /*09a0*/  DMUL R14, R14, UR12 ;  /* 0x0000000c0e0e7c28 */ /* 0x008fce0008000000 */
[----:B------:R2:W-:Y:S01]  /*09b0*/  STG.E.64 desc[UR4][R12.64], R14 ;  /* 0x0000000e0c007986 */ /* 0x0005e2000c101b04 */
[----:B------:R-:W-:Y:S06]  /*09c0*/  BAR.SYNC.DEFER_BLOCKING 0x0 ;  /* 0x0000000000007b1d */ /* 0x000fec0000010000 */
[----:B------:R-:W-:Y:S05]  /*09d0*/  @!P0 BRA `(.L_x_12) ;  /* 0xfffffffc00b48947 */ /* 0x000fea000383ffff */
.L_x_11:
[----:B------:R-:W-:Y:S05]  /*09e0*/  WARPSYNC.ALL ;  /* 0x0000000000007948 */ /* 0x000fea0003800000 */
[----:B------:R-:W-:Y:S06]  /*09f0*/  BAR.SYNC.DEFER_BLOCKING 0x0 ;  /* 0x0000000000007b1d */ /* 0x000fec0000010000 */
[----:B-1----:R-:W-:Y:S05]  /*0a00*/  @P2 EXIT ;  /* 0x000000000000294d */ /* 0x002fea0003800000 */
[----:B0-2---:R-:W0:Y:S01]  /*0a10*/  LDC.64 R10, c[0x0][0x3b0] ;  /* 0x0000ec00ff0a7b82 */ /* 0x005e220000000a00 */
[----:B------:R-:W0:Y:S07]  /*0a20*/  LDCU UR7, c[0x0][0x3b8] ;  /* 0x00007700ff0777ac */ /* 0x000e2e0008000800 */
[----:B------:R-:W1:Y:S08]  /*0a30*/  LDC.64 R4, c[0x0][0x388] ;  /* 0x0000e200ff047b82 */ /* 0x000e700000000a00 */
[----:B------:R-:W2:Y:S01]  /*0a40*/  LDC.64 R6, c[0x0][0x398] ;  /* 0x0000e600ff067b82 */ /* 0x000ea20000000a00 */
[----:B0-----:R-:W-:-:S04]  /*0a50*/  IMAD R9, R3, R11, UR7 ;  /* 0x0000000703097e24 */ /* 0x001fc8000f8e020b */
[----:B-1----:R-:W-:-:S06]  /*0a60*/  IMAD.WIDE R2, R9, 0x8, R4 ;  /* 0x0000000809027825 */ /* 0x002fcc00078e0204 */
[----:B------:R-:W3:Y:S01]  /*0a70*/  LDG.E.64 R2, desc[UR4][R2.64] ;  /* 0x0000000402027981 */ /* 0x000ee2000c1e1b00 */
[----:B--2---:R-:W-:Y:S02]  /*0a80*/  IMAD.WIDE R4, R9, 0x8, R6 ;  /* 0x0000000809047825 */ /* 0x004fe400078e0206 */
[----:B------:R-:W0:Y:S04]  /*0a90*/  LDC.64 R8, c[0x0][0x3a0] ;  /* 0x0000e800ff087b82 */ /* 0x000e280000000a00 */
[----:B------:R-:W3:Y:S01]  /*0aa0*/  LDG.E.64 R4, desc[UR4][R4.64] ;  /* 0x0000000404047981 */ /* 0x000ee2000c1e1b00 */
[----:B0-----:R-:W-:Y:S01]  /*0ab0*/  IMAD.WIDE R8, R10, 0x8, R8 ;  /* 0x000000080a087825 */ /* 0x001fe200078e0208 */
[----:B---3--:R-:W-:-:S07]  /*0ac0*/  DADD R6, R2, R4 ;  /* 0x0000000002067229 */ /* 0x008fce0000000004 */
[----:B------:R-:W-:Y:S01]  /*0ad0*/  STG.E.64 desc[UR4][R8.64], R6 ;  /* 0x0000000608007986 */ /* 0x000fe2000c101b04 */
[----:B------:R-:W-:Y:S05]  /*0ae0*/  EXIT ;  /* 0x000000000000794d */ /* 0x000fea0003800000 */
        .weak           $__internal_0_$__cuda_sm20_rem_u64
        .type           $__internal_0_$__cuda_sm20_rem_u64,@function
        .size           $__internal_0_$__cuda_sm20_rem_u64,(.L_x_27 - $__internal_0_$__cuda_sm20_rem_u64)
$__internal_0_$__cuda_sm20_rem_u64:
[----:B------:R-:W0:Y:S01]  /*0af0*/  LDCU UR6, c[0x0][0x3ac] ;  /* 0x00007580ff0677ac */ /* 0x000e220008000800 */
[----:B------:R-:W-:Y:S02]  /*0b00*/  IMAD.MOV.U32 R15, RZ, RZ, R5 ;  /* 0x000000ffff0f7224 */ /* 0x000fe400078e0005 */
[----:B0-----:R-:W-:-:S04]  /*0b10*/  IMAD.U32 R14, RZ, RZ, UR6 ;  /* 0x00000006ff0e7e24 */ /* 0x001fc8000f8e00ff */
[----:B------:R-:W0:Y:S08]  /*0b20*/  I2F.U64.RP R11, R14 ;  /* 0x0000000e000b7312 */ /* 0x000e300000309000 */
[----:B0-----:R-:W0:Y:S02]  /*0b30*/  MUFU.RCP R11, R11 ;  /* 0x0000000b000b7308 */ /* 0x001e240000001000 */
[----:B0-----:R-:W-:-:S06]  /*0b40*/  VIADD R6, R11, 0x1ffffffe ;  /* 0x1ffffffe0b067836 */ /* 0x001fcc0000000000 */
[----:B------:R-:W0:Y:S02]  /*0b50*/  F2I.U64.TRUNC R6, R6 ;  /* 0x0000000600067311 */ /* 0x000e24000020d800 */
[----:B0-----:R-:W-:-:S04]  /*0b60*/  IMAD.WIDE.U32 R12, R6, UR6, RZ ;  /* 0x00000006060c7c25 */ /* 0x001fc8000f8e00ff */
[----:B------:R-:W-:Y:S01]  /*0b70*/  IMAD R13, R6, R5, R13 ;  /* 0x00000005060d7224 */ /* 0x000fe200078e020d */
[----:B------:R-:W-:-:S03]  /*0b80*/  IADD3 R17, P0, PT, RZ, -R12, RZ ;  /* 0x8000000cff117210 */ /* 0x000fc60007f1e0ff */
[----:B------:R-:W-:Y:S02]  /*0b90*/  IMAD R13, R7, UR6, R13 ;  /* 0x00000006070d7c24 */ /* 0x000fe4000f8e020d */
[----:B------:R-:W-:-:S04]  /*0ba0*/  IMAD.HI.U32 R12, R6, R17, RZ ;  /* 0x00000011060c7227 */ /* 0x000fc800078e00ff */
[----:B------:R-:W-:Y:S02]  /*0bb0*/  IMAD.X R19, RZ, RZ, ~R13, P0 ;  /* 0x000000ffff137224 */ /* 0x000fe400000e0e0d */
[----:B------:R-:W-:Y:S02]  /*0bc0*/  IMAD.MOV.U32 R13, RZ, RZ, R6 ;  /* 0x000000ffff0d7224 */ /* 0x000fe400078e0006 */
[-C--:B------:R-:W-:Y:S02]  /*0bd0*/  IMAD R15, R7, R19.reuse, RZ ;  /* 0x00000013070f7224 */ /* 0x080fe400078e02ff */
[----:B------:R-:W-:-:S04]  /*0be0*/  IMAD.WIDE.U32 R12, P0, R6, R19, R12 ;  /* 0x00000013060c7225 */ /* 0x000fc8000780000c */
[----:B------:R-:W-:-:S04]  /*0bf0*/  IMAD.HI.U32 R11, R7, R19, RZ ;  /* 0x00000013070b7227 */ /* 0x000fc800078e00ff */
[----:B------:R-:W-:-:S04]  /*0c00*/  IMAD.HI.U32 R12, P1, R7, R17, R12 ;  /* 0x00000011070c7227 */ /* 0x000fc8000782000c */
[----:B------:R-:W-:Y:S01]  /*0c10*/  IMAD.X R11, R11, 0x1, R7, P0 ;  /* 0x000000010b0b7824 */ /* 0x000fe200000e0607 */
[----:B------:R-:W-:-:S04]  /*0c20*/  IADD3 R13, P2, PT, R15, R12, RZ ;  /* 0x0000000c0f0d7210 */ /* 0x000fc80007f5e0ff */
[----:B------:R-:W-:Y:S01]  /*0c30*/  IADD3.X R11, PT, PT, RZ, RZ, R11, P2, P1 ;  /* 0x000000ffff0b7210 */ /* 0x000fe200017e240b */
[----:B------:R-:W-:-:S04]  /*0c40*/  IMAD.WIDE.U32 R6, R13, UR6, RZ ;  /* 0x000000060d067c25 */ /* 0x000fc8000f8e00ff */
[----:B------:R-:W-:Y:S01]  /*0c50*/  IMAD R12, R13, R5, R7 ;  /* 0x000000050d0c7224 */ /* 0x000fe200078e0207 */
[----:B------:R-:W-:-:S03]  /*0c60*/  IADD3 R7, P0, PT, RZ, -R6, RZ ;  /* 0x80000006ff077210 */ /* 0x000fc60007f1e0ff */
[----:B------:R-:W-:Y:S02]  /*0c70*/  IMAD R6, R11, UR6, R12 ;  /* 0x000000060b067c24 */ /* 0x000fe4000f8e020c */
[----:B------:R-:W-:-:S04]  /*0c80*/  IMAD.HI.U32 R12, R13, R7, RZ ;  /* 0x000000070d0c7227 */ /* 0x000fc800078e00ff */
[----:B------:R-:W-:-:S04]  /*0c90*/  IMAD.X R6, RZ, RZ, ~R6, P0 ;  /* 0x000000ffff067224 */ /* 0x000fc800000e0e06 */
[----:B------:R-:W-:-:S04]  /*0ca0*/  IMAD.WIDE.U32 R12, P0, R13, R6, R12 ;  /* 0x000000060d0c7225 */ /* 0x000fc8000780000c */
[C---:B------:R-:W-:Y:S02]  /*0cb0*/  IMAD R14, R11.reuse, R6, RZ ;  /* 0x000000060b0e7224 */ /* 0x040fe400078e02ff */
[----:B------:R-:W-:-:S04]  /*0cc0*/  IMAD.HI.U32 R13, P1, R11, R7, R12 ;  /* 0x000000070b0d7227 */ /* 0x000fc8000782000c */
[----:B------:R-:W-:Y:S01]  /*0cd0*/  IMAD.HI.U32 R6, R11, R6, RZ ;  /* 0x000000060b067227 */ /* 0x000fe200078e00ff */
[----:B------:R-:W-:-:S03]  /*0ce0*/  IADD3 R13, P2, PT, R14, R13, RZ ;  /* 0x0000000d0e0d7210 */ /* 0x000fc60007f5e0ff */
[----:B------:R-:W-:Y:S02]  /*0cf0*/  IMAD.X R11, R6, 0x1, R11, P0 ;  /* 0x00000001060b7824 */ /* 0x000fe400000e060b */
[----:B------:R-:W-:-:S03]  /*0d00*/  IMAD.HI.U32 R6, R13, R9, RZ ;  /* 0x000000090d067227 */ /* 0x000fc600078e00ff */
[----:B------:R-:W-:Y:S01]  /*0d10*/  IADD3.X R11, PT, PT, RZ, RZ, R11, P2, P1 ;  /* 0x000000ffff0b7210 */ /* 0x000fe200017e240b */
[----:B------:R-:W-:Y:S02]  /*0d20*/  IMAD.MOV.U32 R7, RZ, RZ, RZ ;  /* 0x000000ffff077224 */ /* 0x000fe400078e00ff */
[----:B------:R-:W-:-:S04]  /*0d30*/  IMAD.WIDE.U32 R6, R13, R8, R6 ;  /* 0x000000080d067225 */ /* 0x000fc800078e0006 */
[C---:B------:R-:W-:Y:S02]  /*0d40*/  IMAD R13, R11.reuse, R8, RZ ;  /* 0x000000080b0d7224 */ /* 0x040fe400078e02ff */
[----:B------:R-:W-:-:S04]  /*0d50*/  IMAD.HI.U32 R6, P0, R11, R9, R6 ;  /* 0x000000090b067227 */ /* 0x000fc80007800006 */
[----:B------:R-:W-:Y:S01]  /*0d60*/  IMAD.HI.U32 R11, R11, R8, RZ ;  /* 0x000000080b0b7227 */ /* 0x000fe200078e00ff */
[----:B------:R-:W-:-:S03]  /*0d70*/  IADD3 R12, P1, PT, R13, R6, RZ ;  /* 0x000000060d0c7210 */ /* 0x000fc60007f3e0ff */
[----:B------:R-:W-:Y:S02]  /*0d80*/  IMAD.X R11, RZ, RZ, R11, P0 ;  /* 0x000000ffff0b7224 */ /* 0x000fe400000e060b */
[----:B------:R-:W-:-:S04]  /*0d90*/  IMAD.WIDE.U32 R6, R12, UR6, RZ ;  /* 0x000000060c067c25 */ /* 0x000fc8000f8e00ff */
[----:B------:R-:W-:Y:S01]  /*0da0*/  IMAD.X R11, RZ, RZ, R11, P1 ;  /* 0x000000ffff0b7224 */ /* 0x000fe200008e060b */
[----:B------:R-:W-:Y:S01]  /*0db0*/  IADD3 R6, P1, PT, -R6, R9, RZ ;  /* 0x0000000906067210 */ /* 0x000fe20007f3e1ff */
[----:B------:R-:W-:-:S03]  /*0dc0*/  IMAD R12, R12, R5, R7 ;  /* 0x000000050c0c7224 */ /* 0x000fc600078e0207 */
[----:B------:R-:W-:Y:S01]  /*0dd0*/  ISETP.GE.U32.AND P0, PT, R6, UR6, PT ;  /* 0x0000000606007c0c */ /* 0x000fe2000bf06070 */
[----:B------:R-:W-:-:S04]  /*0de0*/  IMAD R11, R11, UR6, R12 ;  /* 0x000000060b0b7c24 */ /* 0x000fc8000f8e020c */
[----:B------:R-:W-:Y:S01]  /*0df0*/  IMAD.X R14, R8, 0x1, ~R11, P1 ;  /* 0x00000001080e7824 */ /* 0x000fe200008e0e0b */
[----:B------:R-:W-:-:S04]  /*0e00*/  IADD3 R11, P1, PT, R6, -UR6, RZ ;  /* 0x80000006060b7c10 */ /* 0x000fc8000ff3e0ff */
[C---:B------:R-:W-:Y:S01]  /*0e10*/  ISETP.GE.U32.AND.EX P0, PT, R14.reuse, R5, PT, P0 ;  /* 0x000000050e00720c */ /* 0x040fe20003f06100 */
[----:B------:R-:W-:Y:S01]  /*0e20*/  IMAD.X R12, R14, 0x1, ~R5, P1 ;  /* 0x000000010e0c7824 */ /* 0x000fe200008e0e05 */
[----:B------:R-:W-:Y:S02]  /*0e30*/  ISETP.NE.U32.AND P1, PT, RZ, UR6, PT ;  /* 0x00000006ff007c0c */ /* 0x000fe4000bf25070 */
[----:B------:R-:W-:Y:S02]  /*0e40*/  SEL R11, R11, R6, P0 ;  /* 0x000000060b0b7207 */ /* 0x000fe40000000000 */
[----:B------:R-:W-:Y:S02]  /*0e50*/  SEL R12, R12, R14, P0 ;  /* 0x0000000e0c0c7207 */ /* 0x000fe40000000000 */
[C---:B------:R-:W-:Y:S02]  /*0e60*/  ISETP.GE.U32.AND P0, PT, R11.reuse, UR6, PT ;  /* 0x000000060b007c0c */ /* 0x040fe4000bf06070 */
[----:B------:R-:W-:-:S02]  /*0e70*/  IADD3 R6, P2, PT, R11, -UR6, RZ ;  /* 0x800000060b067c10 */ /* 0x000fc4000ff5e0ff */
[C---:B------:R-:W-:Y:S02]  /*0e80*/  ISETP.GE.U32.AND.EX P0, PT, R12.reuse, R5, PT, P0 ;  /* 0x000000050c00720c */ /* 0x040fe40003f06100 */
[----:B------:R-:W-:Y:S01]  /*0e90*/  ISETP.NE.AND.EX P1, PT, R5, RZ, PT, P1 ;  /* 0x000000ff0500720c */ /* 0x000fe20003f25310 */
[----:B------:R-:W-:Y:S01]  /*0ea0*/  IMAD.X R7, R12, 0x1, ~R5, P2 ;  /* 0x000000010c077824 */ /* 0x000fe200010e0e05 */
[----:B------:R-:W-:Y:S01]  /*0eb0*/  SEL R6, R6, R11, P0 ;  /* 0x0000000b06067207 */ /* 0x000fe20000000000 */
[----:B------:R-:W-:-:S03]  /*0ec0*/  IMAD.MOV.U32 R11, RZ, RZ, 0x0 ;  /* 0x00000000ff0b7424 */ /* 0x000fc600078e00ff */
[----:B------:R-:W-:Y:S02]  /*0ed0*/  SEL R7, R7, R12, P0 ;  /* 0x0000000c07077207 */ /* 0x000fe40000000000 */
[----:B------:R-:W-:Y:S02]  /*0ee0*/  SEL R6, R6, 0xffffffff, P1 ;  /* 0xffffffff06067807 */ /* 0x000fe40000800000 */
[----:B------:R-:W-:Y:S01]  /*0ef0*/  SEL R7, R7, 0xffffffff, P1 ;  /* 0xffffffff07077807 */ /* 0x000fe20000800000 */
[----:B------:R-:W-:Y:S06]  /*0f00*/  RET.REL.NODEC R10 `(_Z13connectKernelPdS_S_S_S_iiiiidddd) ;  /* 0xfffffff00a3c7950 */ /* 0x000fec0003c3ffff */
.L_x_13:
[----:B------:R-:W-:-:S00]  /*0f10*/  BRA `(.L_x_13) ;  /* 0xfffffffc00fc7947 */ /* 0x000fc0000383ffff */
[----:B------:R-:W-:-:S00]  /*0f20*/  NOP ;  /* 0x0000000000007918 */ /* 0x000fc00000000000 */
        /* <DEDUP_REMOVED lines=13> */
.L_x_27:


//--------------------- .text._Z13scatterKernelPdS_S_S_iidiid --------------------------
	.section	.text._Z13scatterKernelPdS_S_S_iidiid,"ax",@progbits
	.align	128
        .global         _Z13scatterKernelPdS_S_S_iidiid
        .type           _Z13scatterKernelPdS_S_S_iidiid,@function
        .size           _Z13scatterKernelPdS_S_S_iidiid,(.L_x_28 - _Z13scatterKernelPdS_S_S_iidiid)
        .other          _Z13scatterKernelPdS_S_S_iidiid,@"STO_CUDA_ENTRY STV_DEFAULT"
_Z13scatterKernelPdS_S_S_iidiid:
.text._Z13scatterKernelPdS_S_S_iidiid:
[----:B------:R-:W-:Y:S01]  /*0000*/  LDC R1, c[0x0][0x37c] ;  /* 0x0000df00ff017b82 */ /* 0x000fe20000000800 */
[----:B------:R-:W0:Y:S07]  /*0010*/  S2R R2, SR_TID.X ;  /* 0x0000000000027919 */ /* 0x000e2e0000002100 */
[----:B------:R-:W0:Y:S01]  /*0020*/  S2UR UR4, SR_CTAID.X ;  /* 0x00000000000479c3 */ /* 0x000e220000002500 */
[----:B------:R-:W1:Y:S01]  /*0030*/  LDCU.64 UR6, c[0x0][0x358] ;  /* 0x00006b00ff0677ac */ /* 0x000e620008000a00 */
[----:B------:R-:W-:Y:S06]  /*0040*/  BSSY.RECONVERGENT B0, `(.L_x_14) ;  /* 0x000001d000007945 */ /* 0x000fec0003800200 */
[----:B------:R-:W0:Y:S02]  /*0050*/  LDC R5, c[0x0][0x360] ;  /* 0x0000d800ff057b82 */ /* 0x000e240000000800 */
[----:B0-----:R-:W-:-:S05]  /*0060*/  IMAD R2, R5, UR4, R2 ;  /* 0x0000000405027c24 */ /* 0x001fca000f8e0202 */
[----:B------:R-:W-:-:S13]  /*0070*/  ISETP.NE.AND P0, PT, R2, RZ, PT ;  /* 0x000000ff0200720c */ /* 0x000fda0003f05270 */
[----:B-1----:R-:W-:Y:S05]  /*0080*/  @P0 BRA `(.L_x_15) ;  /* 0x0000000000600947 */ /* 0x002fea0003800000 */
[----:B------:R-:W0:Y:S01]  /*0090*/  LDC R3, c[0x0][0x3a4] ;  /* 0x0000e900ff037b82 */ /* 0x000e220000000800 */
[----:B------:R-:W1:Y:S07]  /*00a0*/  LDCU.64 UR4, c[0x0][0x3b8] ;  /* 0x00007700ff0477ac */ /* 0x000e6e0008000a00 */
[----:B------:R-:W0:Y:S08]  /*00b0*/  LDC.64 R8, c[0x0][0x3b0] ;  /* 0x0000ec00ff087b82 */ /* 0x000e300000000a00 */
[----:B------:R-:W2:Y:S08]  /*00c0*/  LDC.64 R6, c[0x0][0x380] ;  /* 0x0000e000ff067b82 */ /* 0x000eb00000000a00 */
[----:B------:R-:W3:Y:S01]  /*00d0*/  LDC.64 R10, c[0x0][0x388] ;  /* 0x0000e200ff0a7b82 */ /* 0x000ee20000000a00 */
[----:B0-----:R-:W-:-:S07]  /*00e0*/  IMAD R3, R8, R3, R9 ;  /* 0x0000000308037224 */ /* 0x001fce00078e0209 */
[----:B------:R-:W0:Y:S01]  /*00f0*/  LDC.64 R14, c[0x0][0x390] ;  /* 0x0000e400ff0e7b82 */ /* 0x000e220000000a00 */
[----:B--2---:R-:W-:-:S07]  /*0100*/  IMAD.WIDE R6, R3, 0x8, R6 ;  /* 0x0000000803067825 */ /* 0x004fce00078e0206 */
[----:B------:R-:W2:Y:S01]  /*0110*/  LDC.64 R18, c[0x0][0x398] ;  /* 0x0000e600ff127b82 */ /* 0x000ea20000000a00 */
[----:B------:R-:W1:Y:S01]  /*0120*/  LDG.E.64 R8, desc[UR6][R6.64] ;  /* 0x0000000606087981 */ /* 0x000e62000c1e1b00 */
[----:B---3--:R-:W-:Y:S01]  /*0130*/  IMAD.WIDE R10, R3, 0x8, R10 ;  /* 0x00000008030a7825 */ /* 0x008fe200078e020a */
[----:B-1----:R-:W-:-:S07]  /*0140*/  DADD R8, R8, UR4 ;  /* 0x0000000408087e29 */ /* 0x002fce0008000000 */
[----:B------:R1:W-:Y:S04]  /*0150*/  STG.E.64 desc[UR6][R6.64], R8 ;  /* 0x0000000806007986 */ /* 0x0003e8000c101b06 */
[----:B------:R-:W3:Y:S01]  /*0160*/  LDG.E.64 R12, desc[UR6][R10.64] ;  /* 0x000000060a0c7981 */ /* 0x000ee2000c1e1b00 */
[----:B0-----:R-:W-:Y:S01]  /*0170*/  IMAD.WIDE R14, R3, 0x8, R14 ;  /* 0x00000008030e7825 */ /* 0x001fe200078e020e */
[----:B---3--:R-:W-:-:S07]  /*0180*/  DADD R12, R12, -UR4 ;  /* 0x800000040c0c7e29 */ /* 0x008fce0008000000 */
[----:B------:R0:W-:Y:S04]  /*0190*/  STG.E.64 desc[UR6][R10.64], R12 ;  /* 0x0000000c0a007986 */ /* 0x0001e8000c101b06 */
[----:B------:R-:W3:Y:S01]  /*01a0*/  LDG.E.64 R16, desc[UR6][R14.64] ;  /* 0x000000060e107981 */ /* 0x000ee2000c1e1b00 */
[----:B--2---:R-:W-:Y:S01]  /*01b0*/  IMAD.WIDE R18, R3, 0x8, R18 ;  /* 0x0000000803127825 */ /* 0x004fe200078e0212 */
[----:B---3--:R-:W-:-:S07]  /*01c0*/  DADD R16, R16, -UR4 ;  /* 0x8000000410107e29 */ /* 0x008fce0008000000 */
[----:B------:R0:W-:Y:S04]  /*01d0*/  STG.E.64 desc[UR6][R14.64], R16 ;  /* 0x000000100e007986 */ /* 0x0001e8000c101b06 */
[----:B-1----:R-:W2:Y:S02]  /*01e0*/  LDG.E.64 R6, desc[UR6][R18.64] ;  /* 0x0000000612067981 */ /* 0x002ea4000c1e1b00 */
[----:B--2---:R-:W-:-:S07]  /*01f0*/  DADD R6, R6, UR4 ;  /* 0x0000000406067e29 */ /* 0x004fce0008000000 */
[----:B------:R0:W-:Y:S04]  /*0200*/  STG.E.64 desc[UR6][R18.64], R6 ;  /* 0x0000000612007986 */ /* 0x0001e8000c101b06 */
.L_x_15:
[----:B------:R-:W-:Y:S05]  /*0210*/  BSYNC.RECONVERGENT B0 ;  /* 0x0000000000007941 */ /* 0x000fea0003800200 */
.L_x_14:
[----:B------:R-:W1:Y:S02]  /*0220*/  LDCU.64 UR4, c[0x0][0x3a0] ;  /* 0x00007400ff0477ac */ /* 0x000e640008000a00 */
[----:B-1----:R-:W-:-:S04]  /*0230*/  UIMAD UR4, UR5, UR4, URZ ;  /* 0x00000004050472a4 */ /* 0x002fc8000f8e02ff */
[----:B------:R-:W-:Y:S01]  /*0240*/  USHF.R.S32.HI UR8, URZ, 0x1f, UR4 ;  /* 0x0000001fff087899 */ /* 0x000fe20008011404 */
[----:B------:R-:W-:Y:S01]  /*0250*/  BAR.SYNC.DEFER_BLOCKING 0x0 ;  /* 0x0000000000007b1d */ /* 0x000fe20000010000 */
[----:B------:R-:W-:-:S04]  /*0260*/  ISETP.GE.U32.AND P0, PT, R2, UR4, PT ;  /* 0x0000000402007c0c */ /* 0x000fc8000bf06070 */
[----:B------:R-:W-:-:S13]  /*0270*/  ISETP.GE.U32.AND.EX P0, PT, RZ, UR8, PT, P0 ;  /* 0x00000008ff007c0c */ /* 0x000fda000bf06100 */
[----:B------:R-:W-:Y:S05]  /*0280*/  @P0 EXIT ;  /* 0x000000000000094d */ /* 0x000fea0003800000 */
[----:B------:R-:W1:Y:S01]  /*0290*/  LDC.64 R24, c[0x0][0x3a8] ;  /* 0x0000ea00ff187b82 */ /* 0x000e620000000a00 */
[----:B------:R-:W2:Y:S01]  /*02a0*/  LDCU UR5, c[0x0][0x370] ;  /* 0x00006e00ff0577ac */ /* 0x000ea20008000800 */
[----:B------:R-:W-:Y:S01]  /*02b0*/  IMAD.MOV.U32 R3, RZ, RZ, RZ ;  /* 0x000000ffff037224 */ /* 0x000fe200078e00ff */
[----:B------:R-:W3:Y:S01]  /*02c0*/  LDCU.64 UR10, c[0x0][0x3a8] ;  /* 0x00007500ff0a77ac */ /* 0x000ee20008000a00 */
[----:B------:R-:W4:Y:S01]  /*02d0*/  LDCU.128 UR12, c[0x0][0x380] ;  /* 0x00007000ff0c77ac */ /* 0x000f220008000c00 */
[----:B------:R-:W0:Y:S01]  /*02e0*/  LDCU.128 UR16, c[0x0][0x390] ;  /* 0x00007200ff1077ac */ /* 0x000e220008000c00 */
[----:B--2---:R-:W-:-:S07]  /*02f0*/  IMAD R5, R5, UR5, RZ ;  /* 0x0000000505057c24 */ /* 0x004fce000f8e02ff */
.L_x_18:
[C---:B0-2---:R-:W-:Y:S01]  /*0300*/  IMAD.SHL.U32 R16, R2.reuse, 0x8, RZ ;  /* 0x0000000802107824 */ /* 0x045fe200078e00ff */
[----:B------:R-:W-:-:S04]  /*0310*/  SHF.L.U64.HI R0, R2, 0x3, R3 ;  /* 0x0000000302007819 */ /* 0x000fc80000010203 */
[C---:B----4-:R-:W-:Y:S02]  /*0320*/  IADD3 R22, P0, PT, R16.reuse, UR12, RZ ;  /* 0x0000000c10167c10 */ /* 0x050fe4000ff1e0ff */
[----:B------:R-:W-:Y:S02]  /*0330*/  IADD3 R20, P1, PT, R16, UR18, RZ ;  /* 0x0000001210147c10 */ /* 0x000fe4000ff3e0ff */
[----:B------:R-:W-:Y:S02]  /*0340*/  IADD3.X R23, PT, PT, R0, UR13, RZ, P0, !PT ;  /* 0x0000000d00177c10 */ /* 0x000fe400087fe4ff */
[----:B------:R-:W-:Y:S02]  /*0350*/  IADD3 R18, P0, PT, R16, UR14, RZ ;  /* 0x0000000e10127c10 */ /* 0x000fe4000ff1e0ff */
[C---:B------:R-:W-:Y:S01]  /*0360*/  IADD3.X R21, PT, PT, R0.reuse, UR19, RZ, P1, !PT ;  /* 0x0000001300157c10 */ /* 0x040fe20008ffe4ff */
[----:B------:R-:W2:Y:S01]  /*0370*/  LDG.E.64 R14, desc[UR6][R22.64] ;  /* 0x00000006160e7981 */ /* 0x000ea2000c1e1b00 */
[----:B------:R-:W-:-:S02]  /*0380*/  IADD3.X R19, PT, PT, R0, UR15, RZ, P0, !PT ;  /* 0x0000000f00137c10 */ /* 0x000fc400087fe4ff */
[----:B------:R-:W-:Y:S01]  /*0390*/  IADD3 R16, P2, PT, R16, UR16, RZ ;  /* 0x0000001010107c10 */ /* 0x000fe2000ff5e0ff */
[----:B------:R-:W4:Y:S04]  /*03a0*/  LDG.E.64 R26, desc[UR6][R20.64] ;  /* 0x00000006141a7981 */ /* 0x000f28000c1e1b00 */
[----:B------:R-:W5:Y:S01]  /*03b0*/  LDG.E.64 R28, desc[UR6][R18.64] ;  /* 0x00000006121c7981 */ /* 0x000f62000c1e1b00 */
[----:B------:R-:W-:-:S05]  /*03c0*/  IADD3.X R17, PT, PT, R0, UR17, RZ, P2, !PT ;  /* 0x0000001100117c10 */ /* 0x000fca00097fe4ff */
[----:B------:R-:W3:Y:S01]  /*03d0*/  LDG.E.64 R10, desc[UR6][R16.64] ;  /* 0x00000006100a7981 */ /* 0x000ee2000c1e1b00 */
[----:B-1----:R-:W-:-:S06]  /*03e0*/  DMUL R8, R24, 4 ;  /* 0x4010000018087828 */ /* 0x002fcc0000000000 */
[----:B------:R-:W0:Y:S01]  /*03f0*/  MUFU.RCP64H R7, R9 ;  /* 0x0000000900077308 */ /* 0x000e220000001800 */
[----:B------:R-:W-:-:S06]  /*0400*/  IMAD.MOV.U32 R6, RZ, RZ, 0x1 ;  /* 0x00000001ff067424 */ /* 0x000fcc00078e00ff */
[----:B0-----:R-:W-:-:S08]  /*0410*/  DFMA R12, -R8, R6, 1 ;  /* 0x3ff00000080c742b */ /* 0x001fd00000000106 */
[----:B------:R-:W-:-:S08]  /*0420*/  DFMA R30, R12, R12, R12 ;  /* 0x0000000c0c1e722b */ /* 0x000fd0000000000c */
[----:B------:R-:W-:-:S08]  /*0430*/  DFMA R6, R6, R30, R6 ;  /* 0x0000001e0606722b */ /* 0x000fd00000000006 */
[----:B------:R-:W-:-:S08]  /*0440*/  DFMA R30, -R8, R6, 1 ;  /* 0x3ff00000081e742b */ /* 0x000fd00000000106 */
[----:B------:R-:W-:Y:S01]  /*0450*/  DFMA R6, R6, R30, R6 ;  /* 0x0000001e0606722b */ /* 0x000fe20000000006 */
[----:B------:R-:W-:Y:S01]  /*0460*/  BSSY.RECONVERGENT B0, `(.L_x_16) ;  /* 0x0000012000007945 */ /* 0x000fe20003800200 */
[----:B--2---:R-:W-:Y:S02]  /*0470*/  DADD R12, R14, R14 ;  /* 0x000000000e0c7229 */ /* 0x004fe4000000000e */
[----:B-----5:R-:W-:-:S06]  /*0480*/  DADD R28, R28, R28 ;  /* 0x000000001c1c7229 */ /* 0x020fcc000000001c */
[----:B----4-:R-:W-:Y:S02]  /*0490*/  DFMA R26, R26, 2, R12 ;  /* 0x400000001a1a782b */ /* 0x010fe4000000000c */
[----:B---3--:R-:W-:-:S06]  /*04a0*/  DADD R10, R10, R10 ;  /* 0x000000000a0a7229 */ /* 0x008fcc000000000a */
[----:B------:R-:W-:-:S08]  /*04b0*/  DADD R28, R26, -R28 ;  /* 0x000000001a1c7229 */ /* 0x000fd0000000081c */
[----:B------:R-:W-:-:S08]  /*04c0*/  DADD R28, R28, -R10 ;  /* 0x000000001c1c7229 */ /* 0x000fd0000000080a */
[----:B------:R-:W-:-:S08]  /*04d0*/  DMUL R10, R28, R6 ;  /* 0x000000061c0a7228 */ /* 0x000fd00000000000 */
[----:B------:R-:W-:-:S08]  /*04e0*/  DFMA R26, -R8, R10, R28 ;  /* 0x0000000a081a722b */ /* 0x000fd0000000011c */
[----:B------:R-:W-:Y:S01]  /*04f0*/  DFMA R6, R6, R26, R10 ;  /* 0x0000001a0606722b */ /* 0x000fe2000000000a */
[----:B------:R-:W-:-:S09]  /*0500*/  FSETP.GEU.AND P1, PT, |R29|, 6.5827683646048100446e-37, PT ;  /* 0x036000001d00780b */ /* 0x000fd20003f2e200 */
[----:B------:R-:W-:-:S05]  /*0510*/  FFMA R0, RZ, R9, R7 ;  /* 0x00000009ff007223 */ /* 0x000fca0000000007 */
[----:B------:R-:W-:-:S13]  /*0520*/  FSETP.GT.AND P0, PT, |R0|, 1.469367938527859385e-39, PT ;  /* 0x001000000000780b */ /* 0x000fda0003f04200 */
[----:B------:R-:W-:Y:S05]  /*0530*/  @P0 BRA P1, `(.L_x_17) ;  /* 0x0000000000100947 */ /* 0x000fea0000800000 */
[----:B------:R-:W-:-:S07]  /*0540*/  MOV R0, 0x560 ;  /* 0x0000056000007802 */ /* 0x000fce0000000f00 */
[----:B------:R-:W-:Y:S05]  /*0550*/  CALL.REL.NOINC `($__internal_1_$__cuda_sm20_div_rn_f64_full) ;  /* 0x0000000000707944 */ /* 0x000fea0003c00000 */
[----:B------:R-:W-:Y:S02]  /*0560*/  IMAD.MOV.U32 R6, RZ, RZ, R28 ;  /* 0x000000ffff067224 */ /* 0x000fe400078e001c */
[----:B------:R-:W-:-:S07]  /*0570*/  IMAD.MOV.U32 R7, RZ, RZ, R29 ;  /* 0x000000ffff077224 */ /* 0x000fce00078e001d */
.L_x_17:
[----:B------:R-:W-:Y:S05]  /*0580*/  BSYNC.RECONVERGENT B0 ;  /* 0x0000000000007941 */ /* 0x000fea0003800200 */
.L_x_16:
[----:B------:R-:W-:-:S08]  /*0590*/  DMUL R6, R6, UR10 ;  /* 0x0000000a06067c28 */ /* 0x000fd00008000000 */
[----:B------:R-:W-:-:S08]  /*05a0*/  DADD R12, R12, -R6 ;  /* 0x000000000c0c7229 */ /* 0x000fd00000000806 */
[----:B------:R-:W-:-:S07]  /*05b0*/  DADD R12, -R14, R12 ;  /* 0x000000000e0c7229 */ /* 0x000fce000000010c */
[----:B------:R2:W-:Y:S04]  /*05c0*/  STG.E.64 desc[UR6][R22.64], R12 ;  /* 0x0000000c16007986 */ /* 0x0005e8000c101b06 */
[----:B------:R-:W3:Y:S02]  /*05d0*/  LDG.E.64 R8, desc[UR6][R18.64] ;  /* 0x0000000612087981 */ /* 0x000ee4000c1e1b00 */
[----:B---3--:R-:W-:-:S08]  /*05e0*/  DFMA R10, R8, 2, R6 ;  /* 0x40000000080a782b */ /* 0x008fd00000000006 */
[----:B------:R-:W-:-:S07]  /*05f0*/  DADD R10, -R8, R10 ;  /* 0x00000000080a7229 */ /* 0x000fce000000010a */
[----:B------:R2:W-:Y:S04]  /*0600*/  STG.E.64 desc[UR6][R18.64], R10 ;  /* 0x0000000a12007986 */ /* 0x0005e8000c101b06 */
[----:B------:R-:W3:Y:S02]  /*0610*/  LDG.E.64 R8, desc[UR6][R16.64] ;  /* 0x0000000610087981 */ /* 0x000ee4000c1e1b00 */
[----:B---3--:R-:W-:-:S08]  /*0620*/  DFMA R14, R8, 2, R6 ;  /* 0x40000000080e782b */ /* 0x008fd00000000006 */
[----:B------:R-:W-:-:S07]  /*0630*/  DADD R14, -R8, R14 ;  /* 0x00000000080e7229 */ /* 0x000fce000000010e */
[----:B------:R2:W-:Y:S04]  /*0640*/  STG.E.64 desc[UR6][R16.64], R14 ;  /* 0x0000000e10007986 */ /* 0x0005e8000c101b06 */
[----:B------:R-:W3:Y:S01]  /*0650*/  LDG.E.64 R8, desc[UR6][R20.64] ;  /* 0x0000000614087981 */ /* 0x000ee2000c1e1b00 */
[----:B------:R-:W-:Y:S01]  /*0660*/  IADD3 R2, P0, PT, R5, R2, RZ ;  /* 0x0000000205027210 */ /* 0x000fe20007f1e0ff */
[----:B------:R-:W-:Y:S05]  /*0670*/  WARPSYNC.ALL ;  /* 0x0000000000007948 */ /* 0x000fea0003800000 */
[----:B------:R-:W-:Y:S01]  /*0680*/  IMAD.X R3, RZ, RZ, R3, P0 ;  /* 0x000000ffff037224 */ /* 0x000fe200000e0603 */
[----:B------:R-:W-:-:S04]  /*0690*/  ISETP.GE.U32.AND P0, PT, R2, UR4, PT ;  /* 0x0000000402007c0c */ /* 0x000fc8000bf06070 */
[----:B------:R-:W-:Y:S01]  /*06a0*/  ISETP.GE.U32.AND.EX P0, PT, R3, UR8, PT, P0 ;  /* 0x0000000803007c0c */ /* 0x000fe2000bf06100 */
[----:B---3--:R-:W-:-:S08]  /*06b0*/  DADD R26, R8, R8 ;  /* 0x00000000081a7229 */ /* 0x008fd00000000008 */
[----:B------:R-:W-:-:S08]  /*06c0*/  DADD R26, -R6, R26 ;  /* 0x00000000061a7229 */ /* 0x000fd0000000011a */
[----:B------:R-:W-:-:S07]  /*06d0*/  DADD R26, -R8, R26 ;  /* 0x00000000081a7229 */ /* 0x000fce000000011a */
[----:B------:R2:W-:Y:S01]  /*06e0*/  STG.E.64 desc[UR6][R20.64], R26 ;  /* 0x0000001a14007986 */ /* 0x0005e2000c101b06 */
[----:B------:R-:W-:Y:S06]  /*06f0*/  BAR.SYNC.DEFER_BLOCKING 0x0 ;  /* 0x0000000000007b1d */ /* 0x000fec0000010000 */
[----:B------:R-:W-:Y:S05]  /*0700*/  @!P0 BRA `(.L_x_18) ;  /* 0xfffffff800fc8947 */ /* 0x000fea000383ffff */
[----:B------:R-:W-:Y:S05]  /*0710*/  EXIT ;  /* 0x000000000000794d */ /* 0x000fea0003800000 */
        .weak           $__internal_1_$__cuda_sm20_div_rn_f64_full
        .type           $__internal_1_$__cuda_sm20_div_rn_f64_full,@function
        .size           $__internal_1_$__cuda_sm20_div_rn_f64_full,(.L_x_28 - $__internal_1_$__cuda_sm20_div_rn_f64_full)
$__internal_1_$__cuda_sm20_div_rn_f64_full:
[C---:B------:R-:W-:Y:S01]  /*0720*/  FSETP.GEU.AND P0, PT, |R9|.reuse, 1.469367938527859385e-39, PT ;  /* 0x001000000900780b */ /* 0x040fe20003f0e200 */
[----:B------:R-:W-:Y:S01]  /*0730*/  IMAD.MOV.U32 R7, RZ, RZ, R29 ;  /* 0x000000ffff077224 */ /* 0x000fe200078e001d */
[C---:B------:R-:W-:Y:S01]  /*0740*/  LOP3.LUT R10, R9.reuse, 0x800fffff, RZ, 0xc0, !PT ;  /* 0x800fffff090a7812 */ /* 0x040fe200078ec0ff */
[----:B------:R-:W-:Y:S01]  /*0750*/  IMAD.MOV.U32 R26, RZ, RZ, 0x1 ;  /* 0x00000001ff1a7424 */ /* 0x000fe200078e00ff */
[----:B------:R-:W-:Y:S01]  /*0760*/  LOP3.LUT R35, R9, 0x7ff00000, RZ, 0xc0, !PT ;  /* 0x7ff0000009237812 */ /* 0x000fe200078ec0ff */
[----:B------:R-:W-:Y:S01]  /*0770*/  IMAD.MOV.U32 R34, RZ, RZ, 0x1ca00000 ;  /* 0x1ca00000ff227424 */ /* 0x000fe200078e00ff */
[----:B------:R-:W-:Y:S01]  /*0780*/  LOP3.LUT R11, R10, 0x3ff00000, RZ, 0xfc, !PT ;  /* 0x3ff000000a0b7812 */ /* 0x000fe200078efcff */
[----:B------:R-:W-:Y:S01]  /*0790*/  IMAD.MOV.U32 R10, RZ, RZ, R8 ;  /* 0x000000ffff0a7224 */ /* 0x000fe200078e0008 */
[C---:B------:R-:W-:Y:S01]  /*07a0*/  FSETP.GEU.AND P2, PT, |R7|.reuse, 1.469367938527859385e-39, PT ;  /* 0x001000000700780b */ /* 0x040fe20003f4e200 */
[----:B------:R-:W-:Y:S01]  /*07b0*/  IMAD.MOV.U32 R6, RZ, RZ, R28 ;  /* 0x000000ffff067224 */ /* 0x000fe200078e001c */
[----:B------:R-:W-:Y:S01]  /*07c0*/  LOP3.LUT R4, R7, 0x7ff00000, RZ, 0xc0, !PT ;  /* 0x7ff0000007047812 */ /* 0x000fe200078ec0ff */
[----:B------:R-:W-:Y:S02]  /*07d0*/  BSSY.RECONVERGENT B1, `(.L_x_19) ;  /* 0x000004e000017945 */ /* 0x000fe40003800200 */
[----:B------:R-:W-:Y:S01]  /*07e0*/  @!P0 DMUL R10, R8, 8.98846567431157953865e+307 ;  /* 0x7fe00000080a8828 */ /* 0x000fe20000000000 */
[----:B------:R-:W-:-:S05]  /*07f0*/  ISETP.GE.U32.AND P1, PT, R4, R35, PT ;  /* 0x000000230400720c */ /* 0x000fca0003f26070 */
[----:B------:R-:W0:Y:S02]  /*0800*/  MUFU.RCP64H R27, R11 ;  /* 0x0000000b001b7308 */ /* 0x000e240000001800 */
[----:B------:R-:W-:Y:S02]  /*0810*/  @!P2 LOP3.LUT R29, R9, 0x7ff00000, RZ, 0xc0, !PT ;  /* 0x7ff00000091da812 */ /* 0x000fe400078ec0ff */
[----:B------:R-:W-:Y:S02]  /*0820*/  @!P0 LOP3.LUT R35, R11, 0x7ff00000, RZ, 0xc0, !PT ;  /* 0x7ff000000b238812 */ /* 0x000fe400078ec0ff */
[----:B------:R-:W-:-:S04]  /*0830*/  @!P2 ISETP.GE.U32.AND P3, PT, R4, R29, PT ;  /* 0x0000001d0400a20c */ /* 0x000fc80003f66070 */
[----:B------:R-:W-:-:S04]  /*0840*/  @!P2 SEL R29, R34, 0x63400000, !P3 ;  /* 0x63400000221da807 */ /* 0x000fc80005800000 */
[----:B------:R-:W-:Y:S01]  /*0850*/  @!P2 LOP3.LUT R32, R29, 0x80000000, R7, 0xf8, !PT ;  /* 0x800000001d20a812 */ /* 0x000fe200078ef807 */
[----:B0-----:R-:W-:-:S03]  /*0860*/  DFMA R30, R26, -R10, 1 ;  /* 0x3ff000001a1e742b */ /* 0x001fc6000000080a */
[----:B------:R-:W-:Y:S01]  /*0870*/  @!P2 LOP3.LUT R33, R32, 0x100000, RZ, 0xfc, !PT ;  /* 0x001000002021a812 */ /* 0x000fe200078efcff */
[----:B------:R-:W-:-:S04]  /*0880*/  @!P2 IMAD.MOV.U32 R32, RZ, RZ, RZ ;  /* 0x000000ffff20a224 */ /* 0x000fc800078e00ff */
[----:B------:R-:W-:-:S08]  /*0890*/  DFMA R30, R30, R30, R30 ;  /* 0x0000001e1e1e722b */ /* 0x000fd0000000001e */
[----:B------:R-:W-:Y:S01]  /*08a0*/  DFMA R30, R26, R30, R26 ;  /* 0x0000001e1a1e722b */ /* 0x000fe2000000001a */
[----:B------:R-:W-:Y:S01]  /*08b0*/  SEL R27, R34, 0x63400000, !P1 ;  /* 0x63400000221b7807 */ /* 0x000fe20004800000 */
[----:B------:R-:W-:-:S03]  /*08c0*/  IMAD.MOV.U32 R26, RZ, RZ, R6 ;  /* 0x000000ffff1a7224 */ /* 0x000fc600078e0006 */
[----:B------:R-:W-:-:S03]  /*08d0*/  LOP3.LUT R27, R27, 0x800fffff, R7, 0xf8, !PT ;  /* 0x800fffff1b1b7812 */ /* 0x000fc600078ef807 */
[----:B------:R-:W-:-:S03]  /*08e0*/  DFMA R28, R30, -R10, 1 ;  /* 0x3ff000001e1c742b */ /* 0x000fc6000000080a */
[----:B------:R-:W-:-:S05]  /*08f0*/  @!P2 DFMA R26, R26, 2, -R32 ;  /* 0x400000001a1aa82b */ /* 0x000fca0000000820 */
[----:B------:R-:W-:-:S08]  /*0900*/  DFMA R28, R30, R28, R30 ;  /* 0x0000001c1e1c722b */ /* 0x000fd0000000001e */
[----:B------:R-:W-:-:S08]  /*0910*/  DMUL R30, R28, R26 ;  /* 0x0000001a1c1e7228 */ /* 0x000fd00000000000 */
[----:B------:R-:W-:-:S08]  /*0920*/  DFMA R32, R30, -R10, R26 ;  /* 0x8000000a1e20722b */ /* 0x000fd0000000001a */
[----:B------:R-:W-:Y:S01]  /*0930*/  DFMA R32, R28, R32, R30 ;  /* 0x000000201c20722b */ /* 0x000fe2000000001e */
[----:B------:R-:W-:Y:S01]  /*0940*/  IMAD.MOV.U32 R30, RZ, RZ, R4 ;  /* 0x000000ffff1e7224 */ /* 0x000fe200078e0004 */
[----:B------:R-:W-:-:S05]  /*0950*/  @!P2 LOP3.LUT R30, R27, 0x7ff00000, RZ, 0xc0, !PT ;  /* 0x7ff000001b1ea812 */ /* 0x000fca00078ec0ff */
[----:B------:R-:W-:-:S05]  /*0960*/  VIADD R28, R30, 0xffffffff ;  /* 0xffffffff1e1c7836 */ /* 0x000fca0000000000 */
[----:B------:R-:W-:Y:S01]  /*0970*/  ISETP.GT.U32.AND P0, PT, R28, 0x7feffffe, PT ;  /* 0x7feffffe1c00780c */ /* 0x000fe20003f04070 */
[----:B------:R-:W-:-:S05]  /*0980*/  VIADD R28, R35, 0xffffffff ;  /* 0xffffffff231c7836 */ /* 0x000fca0000000000 */
[----:B------:R-:W-:-:S13]  /*0990*/  ISETP.GT.U32.OR P0, PT, R28, 0x7feffffe, P0 ;  /* 0x7feffffe1c00780c */ /* 0x000fda0000704470 */
[----:B------:R-:W-:Y:S05]  /*09a0*/  @P0 BRA `(.L_x_20) ;  /* 0x00000000006c0947 */ /* 0x000fea0003800000 */
[----:B------:R-:W-:-:S04]  /*09b0*/  LOP3.LUT R7, R9, 0x7ff00000, RZ, 0xc0, !PT ;  /* 0x7ff0000009077812 */ /* 0x000fc800078ec0ff */
[CC--:B------:R-:W-:Y:S02]  /*09c0*/  VIADDMNMX R6, R4.reuse, -R7.reuse, 0xb9600000, !PT ;  /* 0xb960000004067446 */ /* 0x0c0fe40007800907 */
[----:B------:R-:W-:Y:S02]  /*09d0*/  ISETP.GE.U32.AND P0, PT, R4, R7, PT ;  /* 0x000000070400720c */ /* 0x000fe40003f06070 */
[----:B------:R-:W-:Y:S01]  /*09e0*/  VIMNMX R4, PT, PT, R6, 0x46a00000, PT ;  /* 0x46a0000006047848 */ /* 0x000fe20003fe0100 */
[----:B------:R-:W-:Y:S01]  /*09f0*/  IMAD.MOV.U32 R6, RZ, RZ, RZ ;  /* 0x000000ffff067224 */ /* 0x000fe200078e00ff */
[----:B------:R-:W-:-:S05]  /*0a00*/  SEL R7, R34, 0x63400000, !P0 ;  /* 0x6340000022077807 */ /* 0x000fca0004000000 */
[----:B------:R-:W-:-:S04]  /*0a10*/  IMAD.IADD R4, R4, 0x1, -R7 ;  /* 0x0000000104047824 */ /* 0x000fc800078e0a07 */
[----:B------:R-:W-:-:S06]  /*0a20*/  VIADD R7, R4, 0x7fe00000 ;  /* 0x7fe0000004077836 */ /* 0x000fcc0000000000 */
[----:B------:R-:W-:-:S10]  /*0a30*/  DMUL R28, R32, R6 ;  /* 0x00000006201c7228 */ /* 0x000fd40000000000 */
[----:B------:R-:W-:-:S13]  /*0a40*/  FSETP.GTU.AND P0, PT, |R29|, 1.469367938527859385e-39, PT ;  /* 0x001000001d00780b */ /* 0x000fda0003f0c200 */
[----:B------:R-:W-:Y:S05]  /*0a50*/  @P0 BRA `(.L_x_21) ;  /* 0x0000000000940947 */ /* 0x000fea0003800000 */
[----:B------:R-:W-:Y:S01]  /*0a60*/  DFMA R10, R32, -R10, R26 ;  /* 0x8000000a200a722b */ /* 0x000fe2000000001a */
[----:B------:R-:W-:-:S09]  /*0a70*/  IMAD.MOV.U32 R8, RZ, RZ, RZ ;  /* 0x000000ffff087224 */ /* 0x000fd200078e00ff */
[C---:B------:R-:W-:Y:S02]  /*0a80*/  FSETP.NEU.AND P0, PT, R11.reuse, RZ, PT ;  /* 0x000000ff0b00720b */ /* 0x040fe40003f0d000 */
[----:B------:R-:W-:-:S04]  /*0a90*/  LOP3.LUT R27, R11, 0x80000000, R9, 0x48, !PT ;  /* 0x800000000b1b7812 */ /* 0x000fc800078e4809 */
[----:B------:R-:W-:-:S07]  /*0aa0*/  LOP3.LUT R9, R27, R7, RZ, 0xfc, !PT ;  /* 0x000000071b097212 */ /* 0x000fce00078efcff */
[----:B------:R-:W-:Y:S05]  /*0ab0*/  @!P0 BRA `(.L_x_21) ;  /* 0x00000000007c8947 */ /* 0x000fea0003800000 */
[----:B------:R-:W-:Y:S01]  /*0ac0*/  IMAD.MOV R7, RZ, RZ, -R4 ;  /* 0x000000ffff077224 */ /* 0x000fe200078e0a04 */
[----:B------:R-:W-:Y:S01]  /*0ad0*/  DMUL.RP R8, R32, R8 ;  /* 0x0000000820087228 */ /* 0x000fe20000008000 */
[----:B------:R-:W-:-:S06]  /*0ae0*/  IMAD.MOV.U32 R6, RZ, RZ, RZ ;  /* 0x000000ffff067224 */ /* 0x000fcc00078e00ff */
[----:B------:R-:W-:-:S03]  /*0af0*/  DFMA R6, R28, -R6, R32 ;  /* 0x800000061c06722b */ /* 0x000fc60000000020 */
[----:B------:R-:W-:-:S03]  /*0b00*/  LOP3.LUT R27, R9, R27, RZ, 0x3c, !PT ;  /* 0x0000001b091b7212 */ /* 0x000fc600078e3cff */
[----:B------:R-:W-:-:S04]  /*0b10*/  IADD3 R6, PT, PT, -R4, -0x43300000, RZ ;  /* 0xbcd0000004067810 */ /* 0x000fc80007ffe1ff */
[----:B------:R-:W-:-:S04]  /*0b20*/  FSETP.NEU.AND P0, PT, |R7|, R6, PT ;  /* 0x000000060700720b */ /* 0x000fc80003f0d200 */
[----:B------:R-:W-:Y:S02]  /*0b30*/  FSEL R28, R8, R28, !P0 ;  /* 0x0000001c081c7208 */ /* 0x000fe40004000000 */
[----:B------:R-:W-:Y:S01]  /*0b40*/  FSEL R29, R27, R29, !P0 ;  /* 0x0000001d1b1d7208 */ /* 0x000fe20004000000 */
[----:B------:R-:W-:Y:S06]  /*0b50*/  BRA `(.L_x_21) ;  /* 0x0000000000547947 */ /* 0x000fec0003800000 */
.L_x_20:
[----:B------:R-:W-:-:S14]  /*0b60*/  DSETP.NAN.AND P0, PT, R6, R6, PT ;  /* 0x000000060600722a */ /* 0x000fdc0003f08000 */
[----:B------:R-:W-:Y:S05]  /*0b70*/  @P0 BRA `(.L_x_22) ;  /* 0x0000000000440947 */ /* 0x000fea0003800000 */
[----:B------:R-:W-:-:S14]  /*0b80*/  DSETP.NAN.AND P0, PT, R8, R8, PT ;  /* 0x000000080800722a */ /* 0x000fdc0003f08000 */
[----:B------:R-:W-:Y:S05]  /*0b90*/  @P0 BRA `(.L_x_23) ;  /* 0x0000000000300947 */ /* 0x000fea0003800000 */
[----:B------:R-:W-:Y:S01]  /*0ba0*/  ISETP.NE.AND P0, PT, R30, R35, PT ;  /* 0x000000231e00720c */ /* 0x000fe20003f05270 */
[----:B------:R-:W-:Y:S02]  /*0bb0*/  IMAD.MOV.U32 R28, RZ, RZ, 0x0 ;  /* 0x00000000ff1c7424 */ /* 0x000fe400078e00ff */
[----:B------:R-:W-:-:S10]  /*0bc0*/  IMAD.MOV.U32 R29, RZ, RZ, -0x80000 ;  /* 0xfff80000ff1d7424 */ /* 0x000fd400078e00ff */
[----:B------:R-:W-:Y:S05]  /*0bd0*/  @!P0 BRA `(.L_x_21) ;  /* 0x0000000000348947 */ /* 0x000fea0003800000 */
[----:B------:R-:W-:Y:S02]  /*0be0*/  ISETP.NE.AND P0, PT, R30, 0x7ff00000, PT ;  /* 0x7ff000001e00780c */ /* 0x000fe40003f05270 */
[----:B------:R-:W-:Y:S02]  /*0bf0*/  LOP3.LUT R29, R7, 0x80000000, R9, 0x48, !PT ;  /* 0x80000000071d7812 */ /* 0x000fe400078e4809 */
[----:B------:R-:W-:-:S13]  /*0c00*/  ISETP.EQ.OR P0, PT, R35, RZ, !P0 ;  /* 0x000000ff2300720c */ /* 0x000fda0004702670 */
[----:B------:R-:W-:Y:S01]  /*0c10*/  @P0 LOP3.LUT R4, R29, 0x7ff00000, RZ, 0xfc, !PT ;  /* 0x7ff000001d040812 */ /* 0x000fe200078efcff */
[----:B------:R-:W-:Y:S02]  /*0c20*/  @!P0 IMAD.MOV.U32 R28, RZ, RZ, RZ ;  /* 0x000000ffff1c8224 */ /* 0x000fe400078e00ff */
[----:B------:R-:W-:Y:S02]  /*0c30*/  @P0 IMAD.MOV.U32 R28, RZ, RZ, RZ ;  /* 0x000000ffff1c0224 */ /* 0x000fe400078e00ff */
[----:B------:R-:W-:Y:S01]  /*0c40*/  @P0 IMAD.MOV.U32 R29, RZ, RZ, R4 ;  /* 0x000000ffff1d0224 */ /* 0x000fe200078e0004 */
[----:B------:R-:W-:Y:S06]  /*0c50*/  BRA `(.L_x_21) ;  /* 0x0000000000147947 */ /* 0x000fec0003800000 */
.L_x_23:
[----:B------:R-:W-:Y:S01]  /*0c60*/  LOP3.LUT R29, R9, 0x80000, RZ, 0xfc, !PT ;  /* 0x00080000091d7812 */ /* 0x000fe200078efcff */
[----:B------:R-:W-:Y:S01]  /*0c70*/  IMAD.MOV.U32 R28, RZ, RZ, R8 ;  /* 0x000000ffff1c7224 */ /* 0x000fe200078e0008 */
[----:B------:R-:W-:Y:S06]  /*0c80*/  BRA `(.L_x_21) ;  /* 0x0000000000087947 */ /* 0x000fec0003800000 */
.L_x_22:
[----:B------:R-:W-:Y:S01]  /*0c90*/  LOP3.LUT R29, R7, 0x80000, RZ, 0xfc, !PT ;  /* 0x00080000071d7812 */ /* 0x000fe200078efcff */
[----:B------:R-:W-:-:S07]  /*0ca0*/  IMAD.MOV.U32 R28, RZ, RZ, R6 ;  /* 0x000000ffff1c7224 */ /* 0x000fce00078e0006 */
.L_x_21:
[----:B------:R-:W-:Y:S05]  /*0cb0*/  BSYNC.RECONVERGENT B1 ;  /* 0x0000000000017941 */ /* 0x000fea0003800200 */
.L_x_19:
[----:B------:R-:W-:Y:S02]  /*0cc0*/  IMAD.MOV.U32 R6, RZ, RZ, R0 ;  /* 0x000000ffff067224 */ /* 0x000fe400078e0000 */
[----:B------:R-:W-:-:S04]  /*0cd0*/  IMAD.MOV.U32 R7, RZ, RZ, 0x0 ;  /* 0x00000000ff077424 */ /* 0x000fc800078e00ff */
[----:B------:R-:W-:Y:S05]  /*0ce0*/  RET.REL.NODEC R6 `(_Z13scatterKernelPdS_S_S_iidiid) ;  /* 0xfffffff006c47950 */ /* 0x000fea0003c3ffff */
.L_x_24:
        /* <DEDUP_REMOVED lines=9> */
.L_x_28:


//--------------------- .text._Z12zeroesKernelPdS_S_S_i --------------------------
	.section	.text._Z12zeroesKernelPdS_S_S_i,"ax",@progbits
	.align	128
        .global         _Z12zeroesKernelPdS_S_S_i
        .type           _Z12zeroesKernelPdS_S_S_i,@function
        .size           _Z12zeroesKernelPdS_S_S_i,(.L_x_31 - _Z12zeroesKernelPdS_S_S_i)
        .other          _Z12zeroesKernelPdS_S_S_i,@"STO_CUDA_ENTRY STV_DEFAULT"
_Z12zeroesKernelPdS_S_S_i:
.text._Z12zeroesKernelPdS_S_S_i:
[----:B------:R-:W-:Y:S01]  /*0000*/  LDC R1, c[0x0][0x37c] ;  /* 0x0000df00ff017b82 */ /* 0x000fe20000000800 */
[----:B------:R-:W0:Y:S07]  /*0010*/  S2R R0, SR_TID.X ;  /* 0x0000000000007919 */ /* 0x000e2e0000002100 */
[----:B------:R-:W0:Y:S01]  /*0020*/  S2UR UR4, SR_CTAID.X ;  /* 0x00000000000479c3 */ /* 0x000e220000002500 */
[----:B------:R-:W1:Y:S07]  /*0030*/  LDCU UR7, c[0x0][0x3a0] ;  /* 0x00007400ff0777ac */ /* 0x000e6e0008000800 */
[----:B------:R-:W0:Y:S01]  /*0040*/  LDC R11, c[0x0][0x360] ;  /* 0x0000d800ff0b7b82 */ /* 0x000e220000000800 */
[----:B------:R-:W2:Y:S01]  /*0050*/  LDCU UR5, c[0x0][0x370] ;  /* 0x00006e00ff0577ac */ /* 0x000ea20008000800 */
[----:B-1----:R-:W-:Y:S01]  /*0060*/  USHF.R.S32.HI UR6, URZ, 0x1f, UR7 ;  /* 0x0000001fff067899 */ /* 0x002fe20008011407 */
[----:B0-----:R-:W-:-:S02]  /*0070*/  IMAD R0, R11, UR4, R0 ;  /* 0x000000040b007c24 */ /* 0x001fc4000f8e0200 */
[----:B--2---:R-:W-:-:S04]  /*0080*/  IMAD R11, R11, UR5, RZ ;  /* 0x000000050b0b7c24 */ /* 0x004fc8000f8e02ff */
[----:B------:R-:W-:-:S05]  /*0090*/  IMAD.IADD R0, R0, 0x1, R11 ;  /* 0x0000000100007824 */ /* 0x000fca00078e020b */
[----:B------:R-:W-:-:S04]  /*00a0*/  ISETP.GE.U32.AND P0, PT, R0, UR7, PT ;  /* 0x0000000700007c0c */ /* 0x000fc8000bf06070 */
[----:B------:R-:W-:-:S13]  /*00b0*/  ISETP.GE.U32.AND.EX P0, PT, RZ, UR6, PT, P0 ;  /* 0x00000006ff007c0c */ /* 0x000fda000bf06100 */
[----:B------:R-:W-:Y:S05]  /*00c0*/  @P0 EXIT ;  /* 0x000000000000094d */ /* 0x000fea0003800000 */
[----:B------:R-:W-:Y:S01]  /*00d0*/  IMAD.MOV.U32 R13, RZ, RZ, RZ ;  /* 0x000000ffff0d7224 */ /* 0x000fe200078e00ff */
[----:B------:R-:W0:Y:S01]  /*00e0*/  LDCU.64 UR4, c[0x0][0x358] ;  /* 0x00006b00ff0477ac */ /* 0x000e220008000a00 */
[----:B------:R-:W1:Y:S01]  /*00f0*/  LDCU.128 UR8, c[0x0][0x380] ;  /* 0x00007000ff0877ac */ /* 0x000e620008000c00 */
[----:B------:R-:W2:Y:S04]  /*0100*/  LDCU.128 UR12, c[0x0][0x390] ;  /* 0x00007200ff0c77ac */ /* 0x000ea80008000c00 */
.L_x_25:
[C---:B---3--:R-:W-:Y:S01]  /*0110*/  IMAD.SHL.U32 R8, R0.reuse, 0x8, RZ ;  /* 0x0000000800087824 */ /* 0x048fe200078e00ff */
[----:B------:R-:W-:Y:S01]  /*0120*/  SHF.L.U64.HI R9, R0, 0x3, R13 ;  /* 0x0000000300097819 */ /* 0x000fe2000001020d */
[----:B------:R-:W-:Y:S05]  /*0130*/  WARPSYNC.ALL ;  /* 0x0000000000007948 */ /* 0x000fea0003800000 */
[C---:B-1----:R-:W-:Y:S02]  /*0140*/  IADD3 R4, P0, PT, R8.reuse, UR10, RZ ;  /* 0x0000000a08047c10 */ /* 0x042fe4000ff1e0ff */
[----:B------:R-:W-:Y:S02]  /*0150*/  IADD3 R2, P1, PT, R8, UR8, RZ ;  /* 0x0000000808027c10 */ /* 0x000fe4000ff3e0ff */
[----:B------:R-:W-:-:S02]  /*0160*/  IADD3.X R5, PT, PT, R9, UR11, RZ, P0, !PT ;  /* 0x0000000b09057c10 */ /* 0x000fc400087fe4ff */
[----:B------:R-:W-:Y:S02]  /*0170*/  IADD3 R0, P0, PT, R11, R0, RZ ;  /* 0x000000000b007210 */ /* 0x000fe40007f1e0ff */
[----:B------:R-:W-:Y:S02]  /*0180*/  IADD3.X R3, PT, PT, R9, UR9, RZ, P1, !PT ;  /* 0x0000000909037c10 */ /* 0x000fe40008ffe4ff */
[----:B--2---:R-:W-:Y:S01]  /*0190*/  IADD3 R6, P1, PT, R8, UR12, RZ ;  /* 0x0000000c08067c10 */ /* 0x004fe2000ff3e0ff */
[----:B------:R-:W-:Y:S01]  /*01a0*/  IMAD.X R13, RZ, RZ, R13, P0 ;  /* 0x000000ffff0d7224 */ /* 0x000fe200000e060d */
[----:B------:R-:W-:Y:S01]  /*01b0*/  ISETP.GE.U32.AND P0, PT, R0, UR7, PT ;  /* 0x0000000700007c0c */ /* 0x000fe2000bf06070 */
[----:B0-----:R3:W-:Y:S01]  /*01c0*/  STG.E.64 desc[UR4][R2.64], RZ ;  /* 0x000000ff02007986 */ /* 0x0017e2000c101b04 */
[----:B------:R-:W-:Y:S02]  /*01d0*/  IADD3 R8, P2, PT, R8, UR14, RZ ;  /* 0x0000000e08087c10 */ /* 0x000fe4000ff5e0ff */
[----:B------:R-:W-:Y:S01]  /*01e0*/  ISETP.GE.U32.AND.EX P0, PT, R13, UR6, PT, P0 ;  /* 0x000000060d007c0c */ /* 0x000fe2000bf06100 */
[----:B------:R3:W-:Y:S01]  /*01f0*/  STG.E.64 desc[UR4][R4.64], RZ ;  /* 0x000000ff04007986 */ /* 0x0007e2000c101b04 */
[----:B------:R-:W-:-:S02]  /*0200*/  IADD3.X R7, PT, PT, R9, UR13, RZ, P1, !PT ;  /* 0x0000000d09077c10 */ /* 0x000fc40008ffe4ff */
[----:B------:R-:W-:-:S03]  /*0210*/  IADD3.X R9, PT, PT, R9, UR15, RZ, P2, !PT ;  /* 0x0000000f09097c10 */ /* 0x000fc600097fe4ff */
[----:B------:R3:W-:Y:S04]  /*0220*/  STG.E.64 desc[UR4][R6.64], RZ ;  /* 0x000000ff06007986 */ /* 0x0007e8000c101b04 */
[----:B------:R3:W-:Y:S01]  /*0230*/  STG.E.64 desc[UR4][R8.64], RZ ;  /* 0x000000ff08007986 */ /* 0x0007e2000c101b04 */
[----:B------:R-:W-:Y:S06]  /*0240*/  BAR.SYNC.DEFER_BLOCKING 0x0 ;  /* 0x0000000000007b1d */ /* 0x000fec0000010000 */
[----:B------:R-:W-:Y:S05]  /*0250*/  @!P0 BRA `(.L_x_25) ;  /* 0xfffffffc00ac8947 */ /* 0x000fea000383ffff */
[----:B------:R-:W-:Y:S05]  /*0260*/  EXIT ;  /* 0x000000000000794d */ /* 0x000fea0003800000 */
.L_x_26:
        /* <DEDUP_REMOVED lines=9> */
.L_x_31:


//--------------------- .nv.shared.reserved.0     --------------------------
	.section	.nv.shared.reserved.0,"aw",@nobits
	.weak		__nv_reservedSMEM_offset_0_alias
	.size		__nv_reservedSMEM_offset_0_alias, 0, 64
	.other		__nv_reservedSMEM_offset_0_alias,@"STO_CUDA_RESERVED_SHARED STV_DEFAULT"
__nv_reservedSMEM_offset_0_alias:
	.zero		0
	.zero		64


//--------------------- .nv.constant0._Z13connectKernelPdS_S_S_S_iiiiidddd --------------------------
	.section	.nv.constant0._Z13connectKernelPdS_S_S_S_iiiiidddd,"a",@progbits
	.sectionflags	@""
	.align	4
.nv.constant0._Z13connectKernelPdS_S_S_S_iiiiidddd:
	.zero		992


//--------------------- .nv.constant0._Z13scatterKernelPdS_S_S_iidiid --------------------------
	.section	.nv.constant0._Z13scatterKernelPdS_S_S_iidiid,"a",@progbits
	.sectionflags	@""
	.align	4
.nv.constant0._Z13scatterKernelPdS_S_S_iidiid:
	.zero		960


//--------------------- .nv.constant0._Z12zeroesKernelPdS_S_S_i --------------------------
	.section	.nv.constant0._Z12zeroesKernelPdS_S_S_i,"a",@progbits
	.sectionflags	@""
	.align	4
.nv.constant0._Z12zeroesKernelPdS_S_S_i:
	.zero		932


//--------------------- SYMBOLS --------------------------

	.type		.nv.reservedSmem.offset0,@object
	.size		.nv.reservedSmem.offset0,0x4
